	.target	sm_100a

	.elftype	@"ET_EXEC"


//--------------------- .note.nv.tkinfo           --------------------------
	.section	.note.nv.tkinfo,"",@"SHT_NOTE"
	.sectionflags	@"SHF_NOTE_NV_TKINFO"
	.tkinfo
        /*0018*/ 	.word	0x00000002
        /*0030*/ 	.string	""
        /*0030*/ 	.string	"ptxas"
        /*0030*/ 	.string	"Cuda compilation tools, release 13.0, V13.0.88"
        /*0030*/ 	.string	"Build cuda_13.0.r13.0/compiler.36424714_0"
        /*0030*/ 	.string	"-arch sm_100a -m 64 "



//--------------------- .note.nv.cuinfo           --------------------------
	.section	.note.nv.cuinfo,"",@"SHT_NOTE"
	.sectionflags	@"SHF_NOTE_NV_CUINFO"
        /*0018*/ 	.short	0x0002
        /*001a*/ 	.short	0x0064
        /*001c*/ 	.short	0x0082
	.zero		2


//--------------------- .nv.info                  --------------------------
	.section	.nv.info,"",@"SHT_CUDA_INFO"
	.align	4


	//----- nvinfo : EIATTR_REGCOUNT
	.align		4
        /*0000*/ 	.byte	0x04, 0x2f
        /*0002*/ 	.short	(.L_19 - .L_18)
	.align		4
.L_18:
        /*0004*/ 	.word	index@(_ZN7cutlass13device_kernelINS_4gemm6kernel13GemmUniversalIN4cute5tupleIJiiiiEEENS1_10collective13CollectiveMmaINS1_35MainloopSm100TmaUmmaWarpSpecializedILi41ELi2ELi4ENS5_IJNS4_1CILi2EEENSA_ILi4EEENSA_ILi1EEEEEEEENS5_IJNSA_ILi256EEENSA_ILi64EEENSA_ILi32EEEEEENS_12float_e5m2_tENS5_IJlSD_lEEESK_SL_NS4_8TiledMMAINS4_8MMA_AtomIJNS4_10MMA_TraitsINS4_25SM100_MMA_F8F6F4_2x1SM_SSEJSK_SK_fSG_SH_NS4_17integral_constantINS4_4UMMA5MajorELSS_0EEEST_NSQ_INSR_7ScaleInELSU_0EEESV_EEEEEENS4_6LayoutINS5_IJSD_SD_SD_EEENS5_IJNSA_ILi0EEES10_S10_EEEEENS5_IJNS4_10UnderscoreES13_S13_EEEEENS4_28SM100_TMA_2SM_LOAD_MULTICASTENS4_14ComposedLayoutINS4_7SwizzleILi1ELi4ELi3EEENS4_18smem_ptr_flag_bitsILi8EEENSY_INS5_IJNSA_ILi8EEESI_EEENS5_IJSI_SD_EEEEEEEvNS4_8identityENS4_18SM100_TMA_2SM_LOADES1G_vS1H_EENS_8epilogue10collective18CollectiveEpilogueINS1K_23Sm100TmaWarpSpecializedILi1ELi1ELi64ELb0ELb0EEEJNS5_IJNSA_ILi128EEESH_SI_EEENS5_IJNSY_IS1P_SD_EENSY_ISH_SD_EEEEESK_SL_SK_SL_NS1K_6fusion15FusionCallbacksIS1O_NS1U_17LinearCombinationISK_fSK_fLNS_15FloatRoundStyleE2EEES1Q_S1T_JEEENS4_5SM1004TMEM4LOAD26SM100_TMEM_LOAD_32dp32b64xENS4_13SM90_TMA_LOADENS17_INS18_ILi2ELi4ELi3EEES1B_NSY_INS5_IJS1C_SH_EEENS5_IJSH_SD_EEEEEEENS4_39AutoVectorizingCopyWithAssumedAlignmentILi128EEENS4_14SM90_TMA_STOREES29_S2B_S2B_EEEvvEEEEvNT_6ParamsE)
        /*0008*/ 	.word	0x0000009a


	//----- nvinfo : EIATTR_FRAME_SIZE
	.align		4
.L_19:
        /*000c*/ 	.byte	0x04, 0x11
        /*000e*/ 	.short	(.L_21 - .L_20)
	.align		4
.L_20:
        /*0010*/ 	.word	index@($__internal_2_$__cuda_sm10x_tcgen05_guardrail_trap_unallocated_columns_being_dealloced)
        /*0014*/ 	.word	0x00000000


	//----- nvinfo : EIATTR_FRAME_SIZE
	.align		4
.L_21:
        /*0018*/ 	.byte	0x04, 0x11
        /*001a*/ 	.short	(.L_23 - .L_22)
	.align		4
.L_22:
        /*001c*/ 	.word	index@($__internal_1_$__cuda_sm10x_tcgen05_guardrail_trap_phase_invalid_during_alloc)
        /*0020*/ 	.word	0x00000000


	//----- nvinfo : EIATTR_FRAME_SIZE
	.align		4
.L_23:
        /*0024*/ 	.byte	0x04, 0x11
        /*0026*/ 	.short	(.L_25 - .L_24)
	.align		4
.L_24:
        /*0028*/ 	.word	index@($__internal_0_$__cuda_sm10x_tcgen05_guardrail_trap_col_being_dealloced_not_returned_by_alloc)
        /*002c*/ 	.word	0x00000000


	//----- nvinfo : EIATTR_FRAME_SIZE
	.align		4
.L_25:
        /*0030*/ 	.byte	0x04, 0x11
        /*0032*/ 	.short	(.L_27 - .L_26)
	.align		4
.L_26:
        /*0034*/ 	.word	index@(_ZN7cutlass13device_kernelINS_4gemm6kernel13GemmUniversalIN4cute5tupleIJiiiiEEENS1_10collective13CollectiveMmaINS1_35MainloopSm100TmaUmmaWarpSpecializedILi41ELi2ELi4ENS5_IJNS4_1CILi2EEENSA_ILi4EEENSA_ILi1EEEEEEEENS5_IJNSA_ILi256EEENSA_ILi64EEENSA_ILi32EEEEEENS_12float_e5m2_tENS5_IJlSD_lEEESK_SL_NS4_8TiledMMAINS4_8MMA_AtomIJNS4_10MMA_TraitsINS4_25SM100_MMA_F8F6F4_2x1SM_SSEJSK_SK_fSG_SH_NS4_17integral_constantINS4_4UMMA5MajorELSS_0EEEST_NSQ_INSR_7ScaleInELSU_0EEESV_EEEEEENS4_6LayoutINS5_IJSD_SD_SD_EEENS5_IJNSA_ILi0EEES10_S10_EEEEENS5_IJNS4_10UnderscoreES13_S13_EEEEENS4_28SM100_TMA_2SM_LOAD_MULTICASTENS4_14ComposedLayoutINS4_7SwizzleILi1ELi4ELi3EEENS4_18smem_ptr_flag_bitsILi8EEENSY_INS5_IJNSA_ILi8EEESI_EEENS5_IJSI_SD_EEEEEEEvNS4_8identityENS4_18SM100_TMA_2SM_LOADES1G_vS1H_EENS_8epilogue10collective18CollectiveEpilogueINS1K_23Sm100TmaWarpSpecializedILi1ELi1ELi64ELb0ELb0EEEJNS5_IJNSA_ILi128EEESH_SI_EEENS5_IJNSY_IS1P_SD_EENSY_ISH_SD_EEEEESK_SL_SK_SL_NS1K_6fusion15FusionCallbacksIS1O_NS1U_17LinearCombinationISK_fSK_fLNS_15FloatRoundStyleE2EEES1Q_S1T_JEEENS4_5SM1004TMEM4LOAD26SM100_TMEM_LOAD_32dp32b64xENS4_13SM90_TMA_LOADENS17_INS18_ILi2ELi4ELi3EEES1B_NSY_INS5_IJS1C_SH_EEENS5_IJSH_SD_EEEEEEENS4_39AutoVectorizingCopyWithAssumedAlignmentILi128EEENS4_14SM90_TMA_STOREES29_S2B_S2B_EEEvvEEEEvNT_6ParamsE)
        /*0038*/ 	.word	0x00000000


	//----- nvinfo : EIATTR_MIN_STACK_SIZE
	.align		4
.L_27:
        /*003c*/ 	.byte	0x04, 0x12
        /*003e*/ 	.short	(.L_29 - .L_28)
	.align		4
.L_28:
        /*0040*/ 	.word	index@(_ZN7cutlass13device_kernelINS_4gemm6kernel13GemmUniversalIN4cute5tupleIJiiiiEEENS1_10collective13CollectiveMmaINS1_35MainloopSm100TmaUmmaWarpSpecializedILi41ELi2ELi4ENS5_IJNS4_1CILi2EEENSA_ILi4EEENSA_ILi1EEEEEEEENS5_IJNSA_ILi256EEENSA_ILi64EEENSA_ILi32EEEEEENS_12float_e5m2_tENS5_IJlSD_lEEESK_SL_NS4_8TiledMMAINS4_8MMA_AtomIJNS4_10MMA_TraitsINS4_25SM100_MMA_F8F6F4_2x1SM_SSEJSK_SK_fSG_SH_NS4_17integral_constantINS4_4UMMA5MajorELSS_0EEEST_NSQ_INSR_7ScaleInELSU_0EEESV_EEEEEENS4_6LayoutINS5_IJSD_SD_SD_EEENS5_IJNSA_ILi0EEES10_S10_EEEEENS5_IJNS4_10UnderscoreES13_S13_EEEEENS4_28SM100_TMA_2SM_LOAD_MULTICASTENS4_14ComposedLayoutINS4_7SwizzleILi1ELi4ELi3EEENS4_18smem_ptr_flag_bitsILi8EEENSY_INS5_IJNSA_ILi8EEESI_EEENS5_IJSI_SD_EEEEEEEvNS4_8identityENS4_18SM100_TMA_2SM_LOADES1G_vS1H_EENS_8epilogue10collective18CollectiveEpilogueINS1K_23Sm100TmaWarpSpecializedILi1ELi1ELi64ELb0ELb0EEEJNS5_IJNSA_ILi128EEESH_SI_EEENS5_IJNSY_IS1P_SD_EENSY_ISH_SD_EEEEESK_SL_SK_SL_NS1K_6fusion15FusionCallbacksIS1O_NS1U_17LinearCombinationISK_fSK_fLNS_15FloatRoundStyleE2EEES1Q_S1T_JEEENS4_5SM1004TMEM4LOAD26SM100_TMEM_LOAD_32dp32b64xENS4_13SM90_TMA_LOADENS17_INS18_ILi2ELi4ELi3EEES1B_NSY_INS5_IJS1C_SH_EEENS5_IJSH_SD_EEEEEEENS4_39AutoVectorizingCopyWithAssumedAlignmentILi128EEENS4_14SM90_TMA_STOREES29_S2B_S2B_EEEvvEEEEvNT_6ParamsE)
        /*0044*/ 	.word	0x00000000
.L_29:


//--------------------- .nv.compat                --------------------------
	.section	.nv.compat,"",@"SHT_CUDA_COMPAT_INFO"
	.align	4
        /*0000*/ 	.byte	0x02, 0x09, 0x01, 0x00, 0x02, 0x02, 0x02, 0x00, 0x02, 0x05, 0x05, 0x00, 0x03, 0x07, 0x01, 0x01
        /*0010*/ 	.byte	0x02, 0x03, 0x01, 0x00, 0x02, 0x06, 0x01, 0x00, 0x04, 0x0b, 0x08, 0x00, 0x09, 0x00, 0x00, 0x00
        /*0020*/ 	.byte	0x00, 0x00, 0x00, 0x00


//--------------------- .nv.info._ZN7cutlass13device_kernelINS_4gemm6kernel13GemmUniversalIN4cute5tupleIJiiiiEEENS1_10collective13CollectiveMmaINS1_35MainloopSm100TmaUmmaWarpSpecializedILi41ELi2ELi4ENS5_IJNS4_1CILi2EEENSA_ILi4EEENSA_ILi1EEEEEEEENS5_IJNSA_ILi256EEENSA_ILi64EEENSA_ILi32EEEEEENS_12float_e5m2_tENS5_IJlSD_lEEESK_SL_NS4_8TiledMMAINS4_8MMA_AtomIJNS4_10MMA_TraitsINS4_25SM100_MMA_F8F6F4_2x1SM_SSEJSK_SK_fSG_SH_NS4_17integral_constantINS4_4UMMA5MajorELSS_0EEEST_NSQ_INSR_7ScaleInELSU_0EEESV_EEEEEENS4_6LayoutINS5_IJSD_SD_SD_EEENS5_IJNSA_ILi0EEES10_S10_EEEEENS5_IJNS4_10UnderscoreES13_S13_EEEEENS4_28SM100_TMA_2SM_LOAD_MULTICASTENS4_14ComposedLayoutINS4_7SwizzleILi1ELi4ELi3EEENS4_18smem_ptr_flag_bitsILi8EEENSY_INS5_IJNSA_ILi8EEESI_EEENS5_IJSI_SD_EEEEEEEvNS4_8identityENS4_18SM100_TMA_2SM_LOADES1G_vS1H_EENS_8epilogue10collective18CollectiveEpilogueINS1K_23Sm100TmaWarpSpecializedILi1ELi1ELi64ELb0ELb0EEEJNS5_IJNSA_ILi128EEESH_SI_EEENS5_IJNSY_IS1P_SD_EENSY_ISH_SD_EEEEESK_SL_SK_SL_NS1K_6fusion15FusionCallbacksIS1O_NS1U_17LinearCombinationISK_fSK_fLNS_15FloatRoundStyleE2EEES1Q_S1T_JEEENS4_5SM1004TMEM4LOAD26SM100_TMEM_LOAD_32dp32b64xENS4_13SM90_TMA_LOADENS17_INS18_ILi2ELi4ELi3EEES1B_NSY_INS5_IJS1C_SH_EEENS5_IJSH_SD_EEEEEEENS4_39AutoVectorizingCopyWithAssumedAlignmentILi128EEENS4_14SM90_TMA_STOREES29_S2B_S2B_EEEvvEEEEvNT_6ParamsE --------------------------
	.section	.nv.info._ZN7cutlass13device_kernelINS_4gemm6kernel13GemmUniversalIN4cute5tupleIJiiiiEEENS1_10collective13CollectiveMmaINS1_35MainloopSm100TmaUmmaWarpSpecializedILi41ELi2ELi4ENS5_IJNS4_1CILi2EEENSA_ILi4EEENSA_ILi1EEEEEEEENS5_IJNSA_ILi256EEENSA_ILi64EEENSA_ILi32EEEEEENS_12float_e5m2_tENS5_IJlSD_lEEESK_SL_NS4_8TiledMMAINS4_8MMA_AtomIJNS4_10MMA_TraitsINS4_25SM100_MMA_F8F6F4_2x1SM_SSEJSK_SK_fSG_SH_NS4_17integral_constantINS4_4UMMA5MajorELSS_0EEEST_NSQ_INSR_7ScaleInELSU_0EEESV_EEEEEENS4_6LayoutINS5_IJSD_SD_SD_EEENS5_IJNSA_ILi0EEES10_S10_EEEEENS5_IJNS4_10UnderscoreES13_S13_EEEEENS4_28SM100_TMA_2SM_LOAD_MULTICASTENS4_14ComposedLayoutINS4_7SwizzleILi1ELi4ELi3EEENS4_18smem_ptr_flag_bitsILi8EEENSY_INS5_IJNSA_ILi8EEESI_EEENS5_IJSI_SD_EEEEEEEvNS4_8identityENS4_18SM100_TMA_2SM_LOADES1G_vS1H_EENS_8epilogue10collective18CollectiveEpilogueINS1K_23Sm100TmaWarpSpecializedILi1ELi1ELi64ELb0ELb0EEEJNS5_IJNSA_ILi128EEESH_SI_EEENS5_IJNSY_IS1P_SD_EENSY_ISH_SD_EEEEESK_SL_SK_SL_NS1K_6fusion15FusionCallbacksIS1O_NS1U_17LinearCombinationISK_fSK_fLNS_15FloatRoundStyleE2EEES1Q_S1T_JEEENS4_5SM1004TMEM4LOAD26SM100_TMEM_LOAD_32dp32b64xENS4_13SM90_TMA_LOADENS17_INS18_ILi2ELi4ELi3EEES1B_NSY_INS5_IJS1C_SH_EEENS5_IJSH_SD_EEEEEEENS4_39AutoVectorizingCopyWithAssumedAlignmentILi128EEENS4_14SM90_TMA_STOREES29_S2B_S2B_EEEvvEEEEvNT_6ParamsE,"",@"SHT_CUDA_INFO"
	.sectionflags	@""
	.align	4


	//----- nvinfo : EIATTR_CUDA_API_VERSION
	.align		4
        /*0000*/ 	.byte	0x04, 0x37
        /*0002*/ 	.short	(.L_31 - .L_30)
.L_30:
        /*0004*/ 	.word	0x00000082


	//----- nvinfo : EIATTR_KPARAM_INFO
	.align		4
.L_31:
        /*0008*/ 	.byte	0x04, 0x17
        /*000a*/ 	.short	(.L_33 - .L_32)
.L_32:
        /*000c*/ 	.word	0x00000000
        /*0010*/ 	.short	0x0000
        /*0012*/ 	.short	0x0000
        /*0014*/ 	.byte	0x00, 0xf0, 0x01, 0x20


	//----- nvinfo : EIATTR_AT_ENTRY_FRAGMENTS
	.align		4
.L_33:
        /*0018*/ 	.byte	0x04, 0x4f
        /*001a*/ 	.short	(.L_35 - .L_34)


	//   ....[0]....
.L_34:
        /*001c*/ 	.word	0x00000007


	//----- nvinfo : EIATTR_RESERVED_SMEM_USED
	.align		4
.L_35:
        /*0020*/ 	.byte	0x01, 0x41
	.zero		2


	//----- nvinfo : EIATTR_SPARSE_MMA_MASK
	.align		4
        /*0024*/ 	.byte	0x03, 0x50
        /*0026*/ 	.short	0x0000


	//----- nvinfo : EIATTR_TCGEN05_2CTA_USED
	.align		4
        /*0028*/ 	.byte	0x01, 0x52
	.zero		2


	//----- nvinfo : EIATTR_MAXREG_COUNT
	.align		4
        /*002c*/ 	.byte	0x03, 0x1b
        /*002e*/ 	.short	0x00ff


	//----- nvinfo : EIATTR_NUM_BARRIERS
	.align		4
        /*0030*/ 	.byte	0x02, 0x4c
        /*0032*/ 	.byte	0x07
	.zero		1


	//----- nvinfo : EIATTR_EXTERNS
	.align		4
        /*0034*/ 	.byte	0x04, 0x0f
        /*0036*/ 	.short	(.L_37 - .L_36)


	//   ....[0]....
	.align		4
.L_36:
        /*0038*/ 	.word	index@(__assertfail)


	//----- nvinfo : EIATTR_MERCURY_ISA_VERSION
	.align		4
.L_37:
        /*003c*/ 	.byte	0x03, 0x5f
        /*003e*/ 	.short	0x0101


	//----- nvinfo : EIATTR_INT_WARP_WIDE_INSTR_OFFSETS
	.align		4
        /*0040*/ 	.byte	0x04, 0x31
        /*0042*/ 	.short	(.L_39 - .L_38)


	//   ....[0]....
.L_38:
        /*0044*/ 	.word	0x000011c0


	//   ....[1]....
        /*0048*/ 	.word	0x00001260


	//   ....[2]....
        /*004c*/ 	.word	0x00005980


	//   ....[3]....
        /*0050*/ 	.word	0x000059b0


	//   ....[4]....
        /*0054*/ 	.word	0x00005a00


	//   ....[5]....
        /*0058*/ 	.word	0x00006490


	//   ....[6]....
        /*005c*/ 	.word	0x00006540


	//----- nvinfo : EIATTR_COOP_GROUP_MASK_REGIDS
	.align		4
.L_39:
        /*0060*/ 	.byte	0x04, 0x29
        /*0062*/ 	.short	(.L_41 - .L_40)


	//   ....[0]....
.L_40:
        /*0064*/ 	.word	0xffffffff


	//   ....[1]....
        /*0068*/ 	.word	0xffffffff


	//   ....[2]....
        /*006c*/ 	.word	0xffffffff


	//   ....[3]....
        /*0070*/ 	.word	0xffffffff


	//   ....[4]....
        /*0074*/ 	.word	0xffffffff


	//   ....[5]....
        /*0078*/ 	.word	0xffffffff


	//   ....[6]....
        /*007c*/ 	.word	0xffffffff


	//   ....[7]....
        /*0080*/ 	.word	0xffffffff


	//   ....[8]....
        /*0084*/ 	.word	0xffffffff


	//   ....[9]....
        /*0088*/ 	.word	0xffffffff


	//   ....[10]....
        /*008c*/ 	.word	0xffffffff


	//   ....[11]....
        /*0090*/ 	.word	0xffffffff


	//   ....[12]....
        /*0094*/ 	.word	0xffffffff


	//   ....[13]....
        /*0098*/ 	.word	0xffffffff


	//----- nvinfo : EIATTR_COOP_GROUP_INSTR_OFFSETS
	.align		4
.L_41:
        /*009c*/ 	.byte	0x04, 0x28
        /*009e*/ 	.short	(.L_43 - .L_42)


	//   ....[0]....
.L_42:
        /*00a0*/ 	.word	0x000000c0


	//   ....[1]....
        /*00a4*/ 	.word	0x00000500


	//   ....[2]....
        /*00a8*/ 	.word	0x00000b90


	//   ....[3]....
        /*00ac*/ 	.word	0x00000cc0


	//   ....[4]....
        /*00b0*/ 	.word	0x00000db0


	//   ....[5]....
        /*00b4*/ 	.word	0x00000f10


	//   ....[6]....
        /*00b8*/ 	.word	0x000010a0


	//   ....[7]....
        /*00bc*/ 	.word	0x000012e0


	//   ....[8]....
        /*00c0*/ 	.word	0x000025d0


	//   ....[9]....
        /*00c4*/ 	.word	0x000048c0


	//   ....[10]....
        /*00c8*/ 	.word	0x00004d90


	//   ....[11]....
        /*00cc*/ 	.word	0x00004dc0


	//   ....[12]....
        /*00d0*/ 	.word	0x000058a0


	//   ....[13]....
        /*00d4*/ 	.word	0x00005aa0


	//----- nvinfo : EIATTR_VRC_CTA_INIT_COUNT
	.align		4
.L_43:
        /*00d8*/ 	.byte	0x02, 0x4a
        /*00da*/ 	.byte	0x80
	.zero		1


	//----- nvinfo : EIATTR_SYSCALL_OFFSETS
	.align		4
        /*00dc*/ 	.byte	0x04, 0x46
        /*00de*/ 	.short	(.L_45 - .L_44)


	//   ....[0]....
.L_44:
        /*00e0*/ 	.word	0x00006fd0


	//   ....[1]....
        /*00e4*/ 	.word	0x00007110


	//   ....[2]....
        /*00e8*/ 	.word	0x000078c0


	//----- nvinfo : EIATTR_MBARRIER_INSTR_OFFSETS
	.align		4
.L_45:
        /*00ec*/ 	.byte	0x04, 0x39
        /*00ee*/ 	.short	(.L_47 - .L_46)


	//   ....[0]....
.L_46:
        /*00f0*/ 	.word	0x00000650
        /*00f4*/ 	.word	0x000000ff
        /*00f8*/ 	.word	0x00000000
        /*00fc*/ 	.short	0x0100
        /*00fe*/ 	.byte	0x06
	.zero		1


	//   ....[1]....
        /*0100*/ 	.word	0x00000660
        /*0104*/ 	.word	0x000000ff
        /*0108*/ 	.word	0x00000148
        /*010c*/ 	.short	0x0100
        /*010e*/ 	.byte	0x06
	.zero		1


	//   ....[2]....
        /*0110*/ 	.word	0x00000670
        /*0114*/ 	.word	0x000000ff
        /*0118*/ 	.word	0x00000008
        /*011c*/ 	.short	0x0100
        /*011e*/ 	.byte	0x06
	.zero		1


	//   ....[3]....
        /*0120*/ 	.word	0x00000680
        /*0124*/ 	.word	0x000000ff
        /*0128*/ 	.word	0x00000150
        /*012c*/ 	.short	0x0100
        /*012e*/ 	.byte	0x06
	.zero		1


	//   ....[4]....
        /*0130*/ 	.word	0x00000690
        /*0134*/ 	.word	0x000000ff
        /*0138*/ 	.word	0x00000010
        /*013c*/ 	.short	0x0100
        /*013e*/ 	.byte	0x06
	.zero		1


	//   ....[5]....
        /*0140*/ 	.word	0x000006a0
        /*0144*/ 	.word	0x000000ff
        /*0148*/ 	.word	0x00000158
        /*014c*/ 	.short	0x0100
        /*014e*/ 	.byte	0x06
	.zero		1


	//   ....[6]....
        /*0150*/ 	.word	0x000006b0
        /*0154*/ 	.word	0x000000ff
        /*0158*/ 	.word	0x00000018
        /*015c*/ 	.short	0x0100
        /*015e*/ 	.byte	0x06
	.zero		1


	//   ....[7]....
        /*0160*/ 	.word	0x000006c0
        /*0164*/ 	.word	0x000000ff
        /*0168*/ 	.word	0x00000160
        /*016c*/ 	.short	0x0100
        /*016e*/ 	.byte	0x06
	.zero		1


	//   ....[8]....
        /*0170*/ 	.word	0x000006d0
        /*0174*/ 	.word	0x000000ff
        /*0178*/ 	.word	0x00000020
        /*017c*/ 	.short	0x0100
        /*017e*/ 	.byte	0x06
	.zero		1


	//   ....[9]....
        /*0180*/ 	.word	0x000006e0
        /*0184*/ 	.word	0x000000ff
        /*0188*/ 	.word	0x00000168
        /*018c*/ 	.short	0x0100
        /*018e*/ 	.byte	0x06
	.zero		1


	//   ....[10]....
        /*0190*/ 	.word	0x000006f0
        /*0194*/ 	.word	0x000000ff
        /*0198*/ 	.word	0x00000028
        /*019c*/ 	.short	0x0100
        /*019e*/ 	.byte	0x06
	.zero		1


	//   ....[11]....
        /*01a0*/ 	.word	0x00000700
        /*01a4*/ 	.word	0x000000ff
        /*01a8*/ 	.word	0x00000170
        /*01ac*/ 	.short	0x0100
        /*01ae*/ 	.byte	0x06
	.zero		1


	//   ....[12]....
        /*01b0*/ 	.word	0x00000710
        /*01b4*/ 	.word	0x000000ff
        /*01b8*/ 	.word	0x00000030
        /*01bc*/ 	.short	0x0100
        /*01be*/ 	.byte	0x06
	.zero		1


	//   ....[13]....
        /*01c0*/ 	.word	0x00000720
        /*01c4*/ 	.word	0x000000ff
        /*01c8*/ 	.word	0x00000178
        /*01cc*/ 	.short	0x0100
        /*01ce*/ 	.byte	0x06
	.zero		1


	//   ....[14]....
        /*01d0*/ 	.word	0x00000730
        /*01d4*/ 	.word	0x000000ff
        /*01d8*/ 	.word	0x00000038
        /*01dc*/ 	.short	0x0100
        /*01de*/ 	.byte	0x06
	.zero		1


	//   ....[15]....
        /*01e0*/ 	.word	0x00000740
        /*01e4*/ 	.word	0x000000ff
        /*01e8*/ 	.word	0x00000180
        /*01ec*/ 	.short	0x0100
        /*01ee*/ 	.byte	0x06
	.zero		1


	//   ....[16]....
        /*01f0*/ 	.word	0x00000750
        /*01f4*/ 	.word	0x000000ff
        /*01f8*/ 	.word	0x00000040
        /*01fc*/ 	.short	0x0100
        /*01fe*/ 	.byte	0x06
	.zero		1


	//   ....[17]....
        /*0200*/ 	.word	0x00000760
        /*0204*/ 	.word	0x000000ff
        /*0208*/ 	.word	0x00000188
        /*020c*/ 	.short	0x0100
        /*020e*/ 	.byte	0x06
	.zero		1


	//   ....[18]....
        /*0210*/ 	.word	0x00000770
        /*0214*/ 	.word	0x000000ff
        /*0218*/ 	.word	0x00000048
        /*021c*/ 	.short	0x0100
        /*021e*/ 	.byte	0x06
	.zero		1


	//   ....[19]....
        /*0220*/ 	.word	0x00000780
        /*0224*/ 	.word	0x000000ff
        /*0228*/ 	.word	0x00000190
        /*022c*/ 	.short	0x0100
        /*022e*/ 	.byte	0x06
	.zero		1


	//   ....[20]....
        /*0230*/ 	.word	0x00000790
        /*0234*/ 	.word	0x000000ff
        /*0238*/ 	.word	0x00000050
        /*023c*/ 	.short	0x0100
        /*023e*/ 	.byte	0x06
	.zero		1


	//   ....[21]....
        /*0240*/ 	.word	0x000007a0
        /*0244*/ 	.word	0x000000ff
        /*0248*/ 	.word	0x00000198
        /*024c*/ 	.short	0x0100
        /*024e*/ 	.byte	0x06
	.zero		1


	//   ....[22]....
        /*0250*/ 	.word	0x000007b0
        /*0254*/ 	.word	0x000000ff
        /*0258*/ 	.word	0x00000058
        /*025c*/ 	.short	0x0100
        /*025e*/ 	.byte	0x06
	.zero		1


	//   ....[23]....
        /*0260*/ 	.word	0x000007c0
        /*0264*/ 	.word	0x000000ff
        /*0268*/ 	.word	0x000001a0
        /*026c*/ 	.short	0x0100
        /*026e*/ 	.byte	0x06
	.zero		1


	//   ....[24]....
        /*0270*/ 	.word	0x000007d0
        /*0274*/ 	.word	0x000000ff
        /*0278*/ 	.word	0x00000060
        /*027c*/ 	.short	0x0100
        /*027e*/ 	.byte	0x06
	.zero		1


	//   ....[25]....
        /*0280*/ 	.word	0x000007e0
        /*0284*/ 	.word	0x000000ff
        /*0288*/ 	.word	0x000001a8
        /*028c*/ 	.short	0x0100
        /*028e*/ 	.byte	0x06
	.zero		1


	//   ....[26]....
        /*0290*/ 	.word	0x000007f0
        /*0294*/ 	.word	0x000000ff
        /*0298*/ 	.word	0x00000068
        /*029c*/ 	.short	0x0100
        /*029e*/ 	.byte	0x06
	.zero		1


	//   ....[27]....
        /*02a0*/ 	.word	0x00000800
        /*02a4*/ 	.word	0x000000ff
        /*02a8*/ 	.word	0x000001b0
        /*02ac*/ 	.short	0x0100
        /*02ae*/ 	.byte	0x06
	.zero		1


	//   ....[28]....
        /*02b0*/ 	.word	0x00000810
        /*02b4*/ 	.word	0x000000ff
        /*02b8*/ 	.word	0x00000070
        /*02bc*/ 	.short	0x0100
        /*02be*/ 	.byte	0x06
	.zero		1


	//   ....[29]....
        /*02c0*/ 	.word	0x00000820
        /*02c4*/ 	.word	0x000000ff
        /*02c8*/ 	.word	0x000001b8
        /*02cc*/ 	.short	0x0100
        /*02ce*/ 	.byte	0x06
	.zero		1


	//   ....[30]....
        /*02d0*/ 	.word	0x00000830
        /*02d4*/ 	.word	0x000000ff
        /*02d8*/ 	.word	0x00000078
        /*02dc*/ 	.short	0x0100
        /*02de*/ 	.byte	0x06
	.zero		1


	//   ....[31]....
        /*02e0*/ 	.word	0x00000840
        /*02e4*/ 	.word	0x000000ff
        /*02e8*/ 	.word	0x000001c0
        /*02ec*/ 	.short	0x0100
        /*02ee*/ 	.byte	0x06
	.zero		1


	//   ....[32]....
        /*02f0*/ 	.word	0x00000850
        /*02f4*/ 	.word	0x000000ff
        /*02f8*/ 	.word	0x00000080
        /*02fc*/ 	.short	0x0100
        /*02fe*/ 	.byte	0x06
	.zero		1


	//   ....[33]....
        /*0300*/ 	.word	0x00000860
        /*0304*/ 	.word	0x000000ff
        /*0308*/ 	.word	0x000001c8
        /*030c*/ 	.short	0x0100
        /*030e*/ 	.byte	0x06
	.zero		1


	//   ....[34]....
        /*0310*/ 	.word	0x00000870
        /*0314*/ 	.word	0x000000ff
        /*0318*/ 	.word	0x00000088
        /*031c*/ 	.short	0x0100
        /*031e*/ 	.byte	0x06
	.zero		1


	//   ....[35]....
        /*0320*/ 	.word	0x00000880
        /*0324*/ 	.word	0x000000ff
        /*0328*/ 	.word	0x000001d0
        /*032c*/ 	.short	0x0100
        /*032e*/ 	.byte	0x06
	.zero		1


	//   ....[36]....
        /*0330*/ 	.word	0x00000890
        /*0334*/ 	.word	0x000000ff
        /*0338*/ 	.word	0x00000090
        /*033c*/ 	.short	0x0100
        /*033e*/ 	.byte	0x06
	.zero		1


	//   ....[37]....
        /*0340*/ 	.word	0x000008a0
        /*0344*/ 	.word	0x000000ff
        /*0348*/ 	.word	0x000001d8
        /*034c*/ 	.short	0x0100
        /*034e*/ 	.byte	0x06
	.zero		1


	//   ....[38]....
        /*0350*/ 	.word	0x000008b0
        /*0354*/ 	.word	0x000000ff
        /*0358*/ 	.word	0x00000098
        /*035c*/ 	.short	0x0100
        /*035e*/ 	.byte	0x06
	.zero		1


	//   ....[39]....
        /*0360*/ 	.word	0x000008c0
        /*0364*/ 	.word	0x000000ff
        /*0368*/ 	.word	0x000001e0
        /*036c*/ 	.short	0x0100
        /*036e*/ 	.byte	0x06
	.zero		1


	//   ....[40]....
        /*0370*/ 	.word	0x000008d0
        /*0374*/ 	.word	0x000000ff
        /*0378*/ 	.word	0x000000a0
        /*037c*/ 	.short	0x0100
        /*037e*/ 	.byte	0x06
	.zero		1


	//   ....[41]....
        /*0380*/ 	.word	0x000008e0
        /*0384*/ 	.word	0x000000ff
        /*0388*/ 	.word	0x000001e8
        /*038c*/ 	.short	0x0100
        /*038e*/ 	.byte	0x06
	.zero		1


	//   ....[42]....
        /*0390*/ 	.word	0x000008f0
        /*0394*/ 	.word	0x000000ff
        /*0398*/ 	.word	0x000000a8
        /*039c*/ 	.short	0x0100
        /*039e*/ 	.byte	0x06
	.zero		1


	//   ....[43]....
        /*03a0*/ 	.word	0x00000900
        /*03a4*/ 	.word	0x000000ff
        /*03a8*/ 	.word	0x000001f0
        /*03ac*/ 	.short	0x0100
        /*03ae*/ 	.byte	0x06
	.zero		1


	//   ....[44]....
        /*03b0*/ 	.word	0x00000910
        /*03b4*/ 	.word	0x000000ff
        /*03b8*/ 	.word	0x000000b0
        /*03bc*/ 	.short	0x0100
        /*03be*/ 	.byte	0x06
	.zero		1


	//   ....[45]....
        /*03c0*/ 	.word	0x00000920
        /*03c4*/ 	.word	0x000000ff
        /*03c8*/ 	.word	0x000001f8
        /*03cc*/ 	.short	0x0100
        /*03ce*/ 	.byte	0x06
	.zero		1


	//   ....[46]....
        /*03d0*/ 	.word	0x00000930
        /*03d4*/ 	.word	0x000000ff
        /*03d8*/ 	.word	0x000000b8
        /*03dc*/ 	.short	0x0100
        /*03de*/ 	.byte	0x06
	.zero		1


	//   ....[47]....
        /*03e0*/ 	.word	0x00000940
        /*03e4*/ 	.word	0x000000ff
        /*03e8*/ 	.word	0x00000200
        /*03ec*/ 	.short	0x0100
        /*03ee*/ 	.byte	0x06
	.zero		1


	//   ....[48]....
        /*03f0*/ 	.word	0x00000950
        /*03f4*/ 	.word	0x000000ff
        /*03f8*/ 	.word	0x000000c0
        /*03fc*/ 	.short	0x0100
        /*03fe*/ 	.byte	0x06
	.zero		1


	//   ....[49]....
        /*0400*/ 	.word	0x00000960
        /*0404*/ 	.word	0x000000ff
        /*0408*/ 	.word	0x00000208
        /*040c*/ 	.short	0x0100
        /*040e*/ 	.byte	0x06
	.zero		1


	//   ....[50]....
        /*0410*/ 	.word	0x00000970
        /*0414*/ 	.word	0x000000ff
        /*0418*/ 	.word	0x000000c8
        /*041c*/ 	.short	0x0100
        /*041e*/ 	.byte	0x06
	.zero		1


	//   ....[51]....
        /*0420*/ 	.word	0x00000980
        /*0424*/ 	.word	0x000000ff
        /*0428*/ 	.word	0x00000210
        /*042c*/ 	.short	0x0100
        /*042e*/ 	.byte	0x06
	.zero		1


	//   ....[52]....
        /*0430*/ 	.word	0x00000990
        /*0434*/ 	.word	0x000000ff
        /*0438*/ 	.word	0x000000d0
        /*043c*/ 	.short	0x0100
        /*043e*/ 	.byte	0x06
	.zero		1


	//   ....[53]....
        /*0440*/ 	.word	0x000009a0
        /*0444*/ 	.word	0x000000ff
        /*0448*/ 	.word	0x00000218
        /*044c*/ 	.short	0x0100
        /*044e*/ 	.byte	0x06
	.zero		1


	//   ....[54]....
        /*0450*/ 	.word	0x000009b0
        /*0454*/ 	.word	0x000000ff
        /*0458*/ 	.word	0x000000d8
        /*045c*/ 	.short	0x0100
        /*045e*/ 	.byte	0x06
	.zero		1


	//   ....[55]....
        /*0460*/ 	.word	0x000009c0
        /*0464*/ 	.word	0x000000ff
        /*0468*/ 	.word	0x00000220
        /*046c*/ 	.short	0x0100
        /*046e*/ 	.byte	0x06
	.zero		1


	//   ....[56]....
        /*0470*/ 	.word	0x000009d0
        /*0474*/ 	.word	0x000000ff
        /*0478*/ 	.word	0x000000e0
        /*047c*/ 	.short	0x0100
        /*047e*/ 	.byte	0x06
	.zero		1


	//   ....[57]....
        /*0480*/ 	.word	0x000009e0
        /*0484*/ 	.word	0x000000ff
        /*0488*/ 	.word	0x00000228
        /*048c*/ 	.short	0x0100
        /*048e*/ 	.byte	0x06
	.zero		1


	//   ....[58]....
        /*0490*/ 	.word	0x000009f0
        /*0494*/ 	.word	0x000000ff
        /*0498*/ 	.word	0x000000e8
        /*049c*/ 	.short	0x0100
        /*049e*/ 	.byte	0x06
	.zero		1


	//   ....[59]....
        /*04a0*/ 	.word	0x00000a00
        /*04a4*/ 	.word	0x000000ff
        /*04a8*/ 	.word	0x00000230
        /*04ac*/ 	.short	0x0100
        /*04ae*/ 	.byte	0x06
	.zero		1


	//   ....[60]....
        /*04b0*/ 	.word	0x00000a10
        /*04b4*/ 	.word	0x000000ff
        /*04b8*/ 	.word	0x000000f0
        /*04bc*/ 	.short	0x0100
        /*04be*/ 	.byte	0x06
	.zero		1


	//   ....[61]....
        /*04c0*/ 	.word	0x00000a20
        /*04c4*/ 	.word	0x000000ff
        /*04c8*/ 	.word	0x00000238
        /*04cc*/ 	.short	0x0100
        /*04ce*/ 	.byte	0x06
	.zero		1


	//   ....[62]....
        /*04d0*/ 	.word	0x00000a30
        /*04d4*/ 	.word	0x000000ff
        /*04d8*/ 	.word	0x000000f8
        /*04dc*/ 	.short	0x0100
        /*04de*/ 	.byte	0x06
	.zero		1


	//   ....[63]....
        /*04e0*/ 	.word	0x00000a40
        /*04e4*/ 	.word	0x000000ff
        /*04e8*/ 	.word	0x00000240
        /*04ec*/ 	.short	0x0100
        /*04ee*/ 	.byte	0x06
	.zero		1


	//   ....[64]....
        /*04f0*/ 	.word	0x00000a50
        /*04f4*/ 	.word	0x000000ff
        /*04f8*/ 	.word	0x00000100
        /*04fc*/ 	.short	0x0100
        /*04fe*/ 	.byte	0x06
	.zero		1


	//   ....[65]....
        /*0500*/ 	.word	0x00000a60
        /*0504*/ 	.word	0x000000ff
        /*0508*/ 	.word	0x00000248
        /*050c*/ 	.short	0x0100
        /*050e*/ 	.byte	0x06
	.zero		1


	//   ....[66]....
        /*0510*/ 	.word	0x00000a70
        /*0514*/ 	.word	0x000000ff
        /*0518*/ 	.word	0x00000108
        /*051c*/ 	.short	0x0100
        /*051e*/ 	.byte	0x06
	.zero		1


	//   ....[67]....
        /*0520*/ 	.word	0x00000a80
        /*0524*/ 	.word	0x000000ff
        /*0528*/ 	.word	0x00000250
        /*052c*/ 	.short	0x0100
        /*052e*/ 	.byte	0x06
	.zero		1


	//   ....[68]....
        /*0530*/ 	.word	0x00000a90
        /*0534*/ 	.word	0x000000ff
        /*0538*/ 	.word	0x00000110
        /*053c*/ 	.short	0x0100
        /*053e*/ 	.byte	0x06
	.zero		1


	//   ....[69]....
        /*0540*/ 	.word	0x00000aa0
        /*0544*/ 	.word	0x000000ff
        /*0548*/ 	.word	0x00000258
        /*054c*/ 	.short	0x0100
        /*054e*/ 	.byte	0x06
	.zero		1


	//   ....[70]....
        /*0550*/ 	.word	0x00000ab0
        /*0554*/ 	.word	0x000000ff
        /*0558*/ 	.word	0x00000118
        /*055c*/ 	.short	0x0100
        /*055e*/ 	.byte	0x06
	.zero		1


	//   ....[71]....
        /*0560*/ 	.word	0x00000ac0
        /*0564*/ 	.word	0x000000ff
        /*0568*/ 	.word	0x00000260
        /*056c*/ 	.short	0x0100
        /*056e*/ 	.byte	0x06
	.zero		1


	//   ....[72]....
        /*0570*/ 	.word	0x00000ad0
        /*0574*/ 	.word	0x000000ff
        /*0578*/ 	.word	0x00000120
        /*057c*/ 	.short	0x0100
        /*057e*/ 	.byte	0x06
	.zero		1


	//   ....[73]....
        /*0580*/ 	.word	0x00000ae0
        /*0584*/ 	.word	0x000000ff
        /*0588*/ 	.word	0x00000268
        /*058c*/ 	.short	0x0100
        /*058e*/ 	.byte	0x06
	.zero		1


	//   ....[74]....
        /*0590*/ 	.word	0x00000af0
        /*0594*/ 	.word	0x000000ff
        /*0598*/ 	.word	0x00000128
        /*059c*/ 	.short	0x0100
        /*059e*/ 	.byte	0x06
	.zero		1


	//   ....[75]....
        /*05a0*/ 	.word	0x00000b00
        /*05a4*/ 	.word	0x000000ff
        /*05a8*/ 	.word	0x00000270
        /*05ac*/ 	.short	0x0100
        /*05ae*/ 	.byte	0x06
	.zero		1


	//   ....[76]....
        /*05b0*/ 	.word	0x00000b10
        /*05b4*/ 	.word	0x000000ff
        /*05b8*/ 	.word	0x00000130
        /*05bc*/ 	.short	0x0100
        /*05be*/ 	.byte	0x06
	.zero		1


	//   ....[77]....
        /*05c0*/ 	.word	0x00000b20
        /*05c4*/ 	.word	0x000000ff
        /*05c8*/ 	.word	0x00000278
        /*05cc*/ 	.short	0x0100
        /*05ce*/ 	.byte	0x06
	.zero		1


	//   ....[78]....
        /*05d0*/ 	.word	0x00000b30
        /*05d4*/ 	.word	0x000000ff
        /*05d8*/ 	.word	0x00000138
        /*05dc*/ 	.short	0x0100
        /*05de*/ 	.byte	0x06
	.zero		1


	//   ....[79]....
        /*05e0*/ 	.word	0x00000b40
        /*05e4*/ 	.word	0x000000ff
        /*05e8*/ 	.word	0x00000280
        /*05ec*/ 	.short	0x0100
        /*05ee*/ 	.byte	0x06
	.zero		1


	//   ....[80]....
        /*05f0*/ 	.word	0x00000b50
        /*05f4*/ 	.word	0x000000ff
        /*05f8*/ 	.word	0x00000140
        /*05fc*/ 	.short	0x0100
        /*05fe*/ 	.byte	0x06
	.zero		1


	//   ....[81]....
        /*0600*/ 	.word	0x00000b60
        /*0604*/ 	.word	0x000000ff
        /*0608*/ 	.word	0x00000288
        /*060c*/ 	.short	0x0100
        /*060e*/ 	.byte	0x06
	.zero		1


	//   ....[82]....
        /*0610*/ 	.word	0x00000c90
        /*0614*/ 	.word	0x000000ff
        /*0618*/ 	.word	0x00000290
        /*061c*/ 	.short	0x0100
        /*061e*/ 	.byte	0x06
	.zero		1


	//   ....[83]....
        /*0620*/ 	.word	0x00000ca0
        /*0624*/ 	.word	0x000000ff
        /*0628*/ 	.word	0x00000298
        /*062c*/ 	.short	0x0100
        /*062e*/ 	.byte	0x06
	.zero		1


	//   ....[84]....
        /*0630*/ 	.word	0x00000d80
        /*0634*/ 	.word	0x000000ff
        /*0638*/ 	.word	0x000002a0
        /*063c*/ 	.short	0x0100
        /*063e*/ 	.byte	0x05
	.zero		1


	//   ....[85]....
        /*0640*/ 	.word	0x00000d90
        /*0644*/ 	.word	0x000000ff
        /*0648*/ 	.word	0x000002a8
        /*064c*/ 	.short	0x0100
        /*064e*/ 	.byte	0x05
	.zero		1


	//   ....[86]....
        /*0650*/ 	.word	0x00000ec0
        /*0654*/ 	.word	0x000000ff
        /*0658*/ 	.word	0x000002b0
        /*065c*/ 	.short	0x0100
        /*065e*/ 	.byte	0x05
	.zero		1


	//   ....[87]....
        /*0660*/ 	.word	0x00000ed0
        /*0664*/ 	.word	0x000000ff
        /*0668*/ 	.word	0x000002c0
        /*066c*/ 	.short	0x0100
        /*066e*/ 	.byte	0x05
	.zero		1


	//   ....[88]....
        /*0670*/ 	.word	0x00000ee0
        /*0674*/ 	.word	0x000000ff
        /*0678*/ 	.word	0x000002b8
        /*067c*/ 	.short	0x0100
        /*067e*/ 	.byte	0x05
	.zero		1


	//   ....[89]....
        /*0680*/ 	.word	0x00000ef0
        /*0684*/ 	.word	0x000000ff
        /*0688*/ 	.word	0x000002c8
        /*068c*/ 	.short	0x0100
        /*068e*/ 	.byte	0x05
	.zero		1


	//   ....[90]....
        /*0690*/ 	.word	0x00001010
        /*0694*/ 	.word	0x000000ff
        /*0698*/ 	.word	0x000002d0
        /*069c*/ 	.short	0x0100
        /*069e*/ 	.byte	0x06
	.zero		1


	//   ....[91]....
        /*06a0*/ 	.word	0x00001020
        /*06a4*/ 	.word	0x000000ff
        /*06a8*/ 	.word	0x000002f0
        /*06ac*/ 	.short	0x0100
        /*06ae*/ 	.byte	0x06
	.zero		1


	//   ....[92]....
        /*06b0*/ 	.word	0x00001030
        /*06b4*/ 	.word	0x000000ff
        /*06b8*/ 	.word	0x000002d8
        /*06bc*/ 	.short	0x0100
        /*06be*/ 	.byte	0x06
	.zero		1


	//   ....[93]....
        /*06c0*/ 	.word	0x00001040
        /*06c4*/ 	.word	0x000000ff
        /*06c8*/ 	.word	0x000002f8
        /*06cc*/ 	.short	0x0100
        /*06ce*/ 	.byte	0x06
	.zero		1


	//   ....[94]....
        /*06d0*/ 	.word	0x00001050
        /*06d4*/ 	.word	0x000000ff
        /*06d8*/ 	.word	0x000002e0
        /*06dc*/ 	.short	0x0100
        /*06de*/ 	.byte	0x06
	.zero		1


	//   ....[95]....
        /*06e0*/ 	.word	0x00001060
        /*06e4*/ 	.word	0x000000ff
        /*06e8*/ 	.word	0x00000300
        /*06ec*/ 	.short	0x0100
        /*06ee*/ 	.byte	0x06
	.zero		1


	//   ....[96]....
        /*06f0*/ 	.word	0x00001070
        /*06f4*/ 	.word	0x000000ff
        /*06f8*/ 	.word	0x000002e8
        /*06fc*/ 	.short	0x0100
        /*06fe*/ 	.byte	0x06
	.zero		1


	//   ....[97]....
        /*0700*/ 	.word	0x00001080
        /*0704*/ 	.word	0x000000ff
        /*0708*/ 	.word	0x00000308
        /*070c*/ 	.short	0x0100
        /*070e*/ 	.byte	0x06
	.zero		1


	//   ....[98]....
        /*0710*/ 	.word	0x00001170
        /*0714*/ 	.word	0x000000ff
        /*0718*/ 	.word	0x00000310
        /*071c*/ 	.short	0x0100
        /*071e*/ 	.byte	0x05
	.zero		1


	//   ....[99]....
        /*0720*/ 	.word	0x00001180
        /*0724*/ 	.word	0x000000ff
        /*0728*/ 	.word	0x00000320
        /*072c*/ 	.short	0x0100
        /*072e*/ 	.byte	0x05
	.zero		1


	//   ....[100]....
        /*0730*/ 	.word	0x00001190
        /*0734*/ 	.word	0x000000ff
        /*0738*/ 	.word	0x00000318
        /*073c*/ 	.short	0x0100
        /*073e*/ 	.byte	0x05
	.zero		1


	//   ....[101]....
        /*0740*/ 	.word	0x000011a0
        /*0744*/ 	.word	0x000000ff
        /*0748*/ 	.word	0x00000328
        /*074c*/ 	.short	0x0100
        /*074e*/ 	.byte	0x05
	.zero		1


	//   ....[102]....
        /*0750*/ 	.word	0x000012a0
        /*0754*/ 	.word	0x000000ff
        /*0758*/ 	.word	0x00000330
        /*075c*/ 	.short	0x0100
        /*075e*/ 	.byte	0x04
	.zero		1


	//   ....[103]....
        /*0760*/ 	.word	0x00001e40
        /*0764*/ 	.word	0x00000000
        /*0768*/ 	.word	0x00000320
        /*076c*/ 	.short	0x010a
        /*076e*/ 	.byte	0xff
	.zero		1


	//   ....[104]....
        /*0770*/ 	.word	0x00001e70
        /*0774*/ 	.word	0x00000000
        /*0778*/ 	.word	0x00000310
        /*077c*/ 	.short	0x0101
        /*077e*/ 	.byte	0xff
	.zero		1


	//   ....[105]....
        /*0780*/ 	.word	0x00001f30
        /*0784*/ 	.word	0x000000ff
        /*0788*/ 	.word	0x00000148
        /*078c*/ 	.short	0x010a
        /*078e*/ 	.byte	0x04
	.zero		1


	//   ....[106]....
        /*0790*/ 	.word	0x00001fe0
        /*0794*/ 	.word	0x000000ff
        /*0798*/ 	.word	0x00000148
        /*079c*/ 	.short	0x010a
        /*079e*/ 	.byte	0x21
	.zero		1


	//   ....[107]....
        /*07a0*/ 	.word	0x000021a0
        /*07a4*/ 	.word	0x000000ff
        /*07a8*/ 	.word	0x00000148
        /*07ac*/ 	.short	0x010a
        /*07ae*/ 	.byte	0x04
	.zero		1


	//   ....[108]....
        /*07b0*/ 	.word	0x000022a0
        /*07b4*/ 	.word	0x000000ff
        /*07b8*/ 	.word	0x000002a8
        /*07bc*/ 	.short	0x0101
        /*07be*/ 	.byte	0x0f
	.zero		1


	//   ....[109]....
        /*07c0*/ 	.word	0x000022c0
        /*07c4*/ 	.word	0x000000ff
        /*07c8*/ 	.word	0x00000148
        /*07cc*/ 	.short	0x010a
        /*07ce*/ 	.byte	0x05
	.zero		1


	//   ....[110]....
        /*07d0*/ 	.word	0x00002340
        /*07d4*/ 	.word	0x000000ff
        /*07d8*/ 	.word	0x00000148
        /*07dc*/ 	.short	0x010a
        /*07de*/ 	.byte	0x21
	.zero		1


	//   ....[111]....
        /*07e0*/ 	.word	0x000024d0
        /*07e4*/ 	.word	0x000000ff
        /*07e8*/ 	.word	0x00000148
        /*07ec*/ 	.short	0x010a
        /*07ee*/ 	.byte	0x06
	.zero		1


	//   ....[112]....
        /*07f0*/ 	.word	0x00002600
        /*07f4*/ 	.word	0x00000003
        /*07f8*/ 	.word	0x000002b0
        /*07fc*/ 	.short	0x010a
        /*07fe*/ 	.byte	0xff
	.zero		1


	//   ....[113]....
        /*0800*/ 	.word	0x00002750
        /*0804*/ 	.word	0x00000000
        /*0808*/ 	.word	0x00000000
        /*080c*/ 	.short	0x0101
        /*080e*/ 	.byte	0xff
	.zero		1


	//   ....[114]....
        /*0810*/ 	.word	0x00002c70
        /*0814*/ 	.word	0x000000ff
        /*0818*/ 	.word	0x00000000
        /*081c*/ 	.short	0x010a
        /*081e*/ 	.byte	0x04
	.zero		1


	//   ....[115]....
        /*0820*/ 	.word	0x00002d00
        /*0824*/ 	.word	0x000000ff
        /*0828*/ 	.word	0x00000000
        /*082c*/ 	.short	0x010a
        /*082e*/ 	.byte	0x04
	.zero		1


	//   ....[116]....
        /*0830*/ 	.word	0x00002d90
        /*0834*/ 	.word	0x000000ff
        /*0838*/ 	.word	0x00000000
        /*083c*/ 	.short	0x010a
        /*083e*/ 	.byte	0x04
	.zero		1


	//   ....[117]....
        /*0840*/ 	.word	0x00002e20
        /*0844*/ 	.word	0x000000ff
        /*0848*/ 	.word	0x00000000
        /*084c*/ 	.short	0x010a
        /*084e*/ 	.byte	0x04
	.zero		1


	//   ....[118]....
        /*0850*/ 	.word	0x00002eb0
        /*0854*/ 	.word	0x000000ff
        /*0858*/ 	.word	0x00000000
        /*085c*/ 	.short	0x010a
        /*085e*/ 	.byte	0x04
	.zero		1


	//   ....[119]....
        /*0860*/ 	.word	0x00002f40
        /*0864*/ 	.word	0x000000ff
        /*0868*/ 	.word	0x00000000
        /*086c*/ 	.short	0x010a
        /*086e*/ 	.byte	0x04
	.zero		1


	//   ....[120]....
        /*0870*/ 	.word	0x00002fd0
        /*0874*/ 	.word	0x000000ff
        /*0878*/ 	.word	0x00000000
        /*087c*/ 	.short	0x010a
        /*087e*/ 	.byte	0x04
	.zero		1


	//   ....[121]....
        /*0880*/ 	.word	0x00003060
        /*0884*/ 	.word	0x000000ff
        /*0888*/ 	.word	0x00000000
        /*088c*/ 	.short	0x010a
        /*088e*/ 	.byte	0x04
	.zero		1


	//   ....[122]....
        /*0890*/ 	.word	0x000030f0
        /*0894*/ 	.word	0x000000ff
        /*0898*/ 	.word	0x00000000
        /*089c*/ 	.short	0x010a
        /*089e*/ 	.byte	0x04
	.zero		1


	//   ....[123]....
        /*08a0*/ 	.word	0x00003180
        /*08a4*/ 	.word	0x000000ff
        /*08a8*/ 	.word	0x00000000
        /*08ac*/ 	.short	0x010a
        /*08ae*/ 	.byte	0x04
	.zero		1


	//   ....[124]....
        /*08b0*/ 	.word	0x00003210
        /*08b4*/ 	.word	0x000000ff
        /*08b8*/ 	.word	0x00000000
        /*08bc*/ 	.short	0x010a
        /*08be*/ 	.byte	0x04
	.zero		1


	//   ....[125]....
        /*08c0*/ 	.word	0x000032a0
        /*08c4*/ 	.word	0x000000ff
        /*08c8*/ 	.word	0x00000000
        /*08cc*/ 	.short	0x010a
        /*08ce*/ 	.byte	0x04
	.zero		1


	//   ....[126]....
        /*08d0*/ 	.word	0x00003330
        /*08d4*/ 	.word	0x000000ff
        /*08d8*/ 	.word	0x00000000
        /*08dc*/ 	.short	0x010a
        /*08de*/ 	.byte	0x04
	.zero		1


	//   ....[127]....
        /*08e0*/ 	.word	0x000033c0
        /*08e4*/ 	.word	0x000000ff
        /*08e8*/ 	.word	0x00000000
        /*08ec*/ 	.short	0x010a
        /*08ee*/ 	.byte	0x04
	.zero		1


	//   ....[128]....
        /*08f0*/ 	.word	0x00003450
        /*08f4*/ 	.word	0x000000ff
        /*08f8*/ 	.word	0x00000000
        /*08fc*/ 	.short	0x010a
        /*08fe*/ 	.byte	0x04
	.zero		1


	//   ....[129]....
        /*0900*/ 	.word	0x000034e0
        /*0904*/ 	.word	0x000000ff
        /*0908*/ 	.word	0x00000000
        /*090c*/ 	.short	0x010a
        /*090e*/ 	.byte	0x04
	.zero		1


	//   ....[130]....
        /*0910*/ 	.word	0x00003570
        /*0914*/ 	.word	0x000000ff
        /*0918*/ 	.word	0x00000000
        /*091c*/ 	.short	0x010a
        /*091e*/ 	.byte	0x04
	.zero		1


	//   ....[131]....
        /*0920*/ 	.word	0x00003600
        /*0924*/ 	.word	0x000000ff
        /*0928*/ 	.word	0x00000000
        /*092c*/ 	.short	0x010a
        /*092e*/ 	.byte	0x04
	.zero		1


	//   ....[132]....
        /*0930*/ 	.word	0x00003690
        /*0934*/ 	.word	0x000000ff
        /*0938*/ 	.word	0x00000000
        /*093c*/ 	.short	0x010a
        /*093e*/ 	.byte	0x04
	.zero		1


	//   ....[133]....
        /*0940*/ 	.word	0x00003720
        /*0944*/ 	.word	0x000000ff
        /*0948*/ 	.word	0x00000000
        /*094c*/ 	.short	0x010a
        /*094e*/ 	.byte	0x04
	.zero		1


	//   ....[134]....
        /*0950*/ 	.word	0x000037b0
        /*0954*/ 	.word	0x000000ff
        /*0958*/ 	.word	0x00000000
        /*095c*/ 	.short	0x010a
        /*095e*/ 	.byte	0x04
	.zero		1


	//   ....[135]....
        /*0960*/ 	.word	0x00003840
        /*0964*/ 	.word	0x000000ff
        /*0968*/ 	.word	0x00000000
        /*096c*/ 	.short	0x010a
        /*096e*/ 	.byte	0x04
	.zero		1


	//   ....[136]....
        /*0970*/ 	.word	0x000038d0
        /*0974*/ 	.word	0x000000ff
        /*0978*/ 	.word	0x00000000
        /*097c*/ 	.short	0x010a
        /*097e*/ 	.byte	0x04
	.zero		1


	//   ....[137]....
        /*0980*/ 	.word	0x00003960
        /*0984*/ 	.word	0x000000ff
        /*0988*/ 	.word	0x00000000
        /*098c*/ 	.short	0x010a
        /*098e*/ 	.byte	0x04
	.zero		1


	//   ....[138]....
        /*0990*/ 	.word	0x000039f0
        /*0994*/ 	.word	0x000000ff
        /*0998*/ 	.word	0x00000000
        /*099c*/ 	.short	0x010a
        /*099e*/ 	.byte	0x04
	.zero		1


	//   ....[139]....
        /*09a0*/ 	.word	0x00003a80
        /*09a4*/ 	.word	0x000000ff
        /*09a8*/ 	.word	0x00000000
        /*09ac*/ 	.short	0x010a
        /*09ae*/ 	.byte	0x04
	.zero		1


	//   ....[140]....
        /*09b0*/ 	.word	0x00003b10
        /*09b4*/ 	.word	0x000000ff
        /*09b8*/ 	.word	0x00000000
        /*09bc*/ 	.short	0x010a
        /*09be*/ 	.byte	0x04
	.zero		1


	//   ....[141]....
        /*09c0*/ 	.word	0x00003ba0
        /*09c4*/ 	.word	0x000000ff
        /*09c8*/ 	.word	0x00000000
        /*09cc*/ 	.short	0x010a
        /*09ce*/ 	.byte	0x04
	.zero		1


	//   ....[142]....
        /*09d0*/ 	.word	0x00003c30
        /*09d4*/ 	.word	0x000000ff
        /*09d8*/ 	.word	0x00000000
        /*09dc*/ 	.short	0x010a
        /*09de*/ 	.byte	0x04
	.zero		1


	//   ....[143]....
        /*09e0*/ 	.word	0x00003cc0
        /*09e4*/ 	.word	0x000000ff
        /*09e8*/ 	.word	0x00000000
        /*09ec*/ 	.short	0x010a
        /*09ee*/ 	.byte	0x04
	.zero		1


	//   ....[144]....
        /*09f0*/ 	.word	0x00003d50
        /*09f4*/ 	.word	0x000000ff
        /*09f8*/ 	.word	0x00000000
        /*09fc*/ 	.short	0x010a
        /*09fe*/ 	.byte	0x04
	.zero		1


	//   ....[145]....
        /*0a00*/ 	.word	0x00003de0
        /*0a04*/ 	.word	0x000000ff
        /*0a08*/ 	.word	0x00000000
        /*0a0c*/ 	.short	0x010a
        /*0a0e*/ 	.byte	0x04
	.zero		1


	//   ....[146]....
        /*0a10*/ 	.word	0x00003e70
        /*0a14*/ 	.word	0x000000ff
        /*0a18*/ 	.word	0x00000000
        /*0a1c*/ 	.short	0x010a
        /*0a1e*/ 	.byte	0x04
	.zero		1


	//   ....[147]....
        /*0a20*/ 	.word	0x00003f00
        /*0a24*/ 	.word	0x000000ff
        /*0a28*/ 	.word	0x00000000
        /*0a2c*/ 	.short	0x010a
        /*0a2e*/ 	.byte	0x04
	.zero		1


	//   ....[148]....
        /*0a30*/ 	.word	0x00003f90
        /*0a34*/ 	.word	0x000000ff
        /*0a38*/ 	.word	0x00000000
        /*0a3c*/ 	.short	0x010a
        /*0a3e*/ 	.byte	0x04
	.zero		1


	//   ....[149]....
        /*0a40*/ 	.word	0x00004020
        /*0a44*/ 	.word	0x000000ff
        /*0a48*/ 	.word	0x00000000
        /*0a4c*/ 	.short	0x010a
        /*0a4e*/ 	.byte	0x04
	.zero		1


	//   ....[150]....
        /*0a50*/ 	.word	0x000040b0
        /*0a54*/ 	.word	0x000000ff
        /*0a58*/ 	.word	0x00000000
        /*0a5c*/ 	.short	0x010a
        /*0a5e*/ 	.byte	0x04
	.zero		1


	//   ....[151]....
        /*0a60*/ 	.word	0x00004140
        /*0a64*/ 	.word	0x000000ff
        /*0a68*/ 	.word	0x00000000
        /*0a6c*/ 	.short	0x010a
        /*0a6e*/ 	.byte	0x04
	.zero		1


	//   ....[152]....
        /*0a70*/ 	.word	0x000041d0
        /*0a74*/ 	.word	0x000000ff
        /*0a78*/ 	.word	0x00000000
        /*0a7c*/ 	.short	0x010a
        /*0a7e*/ 	.byte	0x04
	.zero		1


	//   ....[153]....
        /*0a80*/ 	.word	0x00004260
        /*0a84*/ 	.word	0x000000ff
        /*0a88*/ 	.word	0x00000000
        /*0a8c*/ 	.short	0x010a
        /*0a8e*/ 	.byte	0x04
	.zero		1


	//   ....[154]....
        /*0a90*/ 	.word	0x00004300
        /*0a94*/ 	.word	0x00000000
        /*0a98*/ 	.word	0x00000000
        /*0a9c*/ 	.short	0x010a
        /*0a9e*/ 	.byte	0xff
	.zero		1


	//   ....[155]....
        /*0aa0*/ 	.word	0x00004420
        /*0aa4*/ 	.word	0x00000002
        /*0aa8*/ 	.word	0x00000310
        /*0aac*/ 	.short	0x010a
        /*0aae*/ 	.byte	0xff
	.zero		1


	//   ....[156]....
        /*0ab0*/ 	.word	0x00004490
        /*0ab4*/ 	.word	0x00000002
        /*0ab8*/ 	.word	0x00000000
        /*0abc*/ 	.short	0x0101
        /*0abe*/ 	.byte	0xff
	.zero		1


	//   ....[157]....
        /*0ac0*/ 	.word	0x000044b0
        /*0ac4*/ 	.word	0x000000ff
        /*0ac8*/ 	.word	0x000002c0
        /*0acc*/ 	.short	0x010a
        /*0ace*/ 	.byte	0x05
	.zero		1


	//   ....[158]....
        /*0ad0*/ 	.word	0x000045d0
        /*0ad4*/ 	.word	0x00000002
        /*0ad8*/ 	.word	0x000002b0
        /*0adc*/ 	.short	0x010a
        /*0ade*/ 	.byte	0xff
	.zero		1


	//   ....[159]....
        /*0ae0*/ 	.word	0x000046d0
        /*0ae4*/ 	.word	0x00000002
        /*0ae8*/ 	.word	0x00000000
        /*0aec*/ 	.short	0x0101
        /*0aee*/ 	.byte	0xff
	.zero		1


	//   ....[160]....
        /*0af0*/ 	.word	0x00004760
        /*0af4*/ 	.word	0x000000ff
        /*0af8*/ 	.word	0x000002c0
        /*0afc*/ 	.short	0x0106
        /*0afe*/ 	.byte	0x05
	.zero		1


	//   ....[161]....
        /*0b00*/ 	.word	0x00004780
        /*0b04*/ 	.word	0x000000ff
        /*0b08*/ 	.word	0x000002c0
        /*0b0c*/ 	.short	0x010a
        /*0b0e*/ 	.byte	0x05
	.zero		1


	//   ....[162]....
        /*0b10*/ 	.word	0x00004810
        /*0b14*/ 	.word	0x000000ff
        /*0b18*/ 	.word	0x000002c0
        /*0b1c*/ 	.short	0x0106
        /*0b1e*/ 	.byte	0x04
	.zero		1


	//   ....[163]....
        /*0b20*/ 	.word	0x00004850
        /*0b24*/ 	.word	0x00000000
        /*0b28*/ 	.word	0x000002c0
        /*0b2c*/ 	.short	0x010a
        /*0b2e*/ 	.byte	0xff
	.zero		1


	//   ....[164]....
        /*0b30*/ 	.word	0x00004a90
        /*0b34*/ 	.word	0x000000ff
        /*0b38*/ 	.word	0x00000008
        /*0b3c*/ 	.short	0x010a
        /*0b3e*/ 	.byte	0x04
	.zero		1


	//   ....[165]....
        /*0b40*/ 	.word	0x00004ab0
        /*0b44*/ 	.word	0x000000ff
        /*0b48*/ 	.word	0x00000008
        /*0b4c*/ 	.short	0x010a
        /*0b4e*/ 	.byte	0x04
	.zero		1


	//   ....[166]....
        /*0b50*/ 	.word	0x00004c40
        /*0b54*/ 	.word	0x000000ff
        /*0b58*/ 	.word	0x00000008
        /*0b5c*/ 	.short	0x010a
        /*0b5e*/ 	.byte	0x04
	.zero		1


	//   ....[167]....
        /*0b60*/ 	.word	0x00004c60
        /*0b64*/ 	.word	0x000000ff
        /*0b68*/ 	.word	0x00000008
        /*0b6c*/ 	.short	0x010a
        /*0b6e*/ 	.byte	0x04
	.zero		1


	//   ....[168]....
        /*0b70*/ 	.word	0x00004d20
        /*0b74*/ 	.word	0x000000ff
        /*0b78*/ 	.word	0x00000000
        /*0b7c*/ 	.short	0x0101
        /*0b7e*/ 	.byte	0x05
	.zero		1


	//   ....[169]....
        /*0b80*/ 	.word	0x00005000
        /*0b84*/ 	.word	0x00000000
        /*0b88*/ 	.word	0x000002b0
        /*0b8c*/ 	.short	0x010a
        /*0b8e*/ 	.byte	0xff
	.zero		1


	//   ....[170]....
        /*0b90*/ 	.word	0x000050c0
        /*0b94*/ 	.word	0x00000000
        /*0b98*/ 	.word	0x00000000
        /*0b9c*/ 	.short	0x0101
        /*0b9e*/ 	.byte	0xff
	.zero		1


	//   ....[171]....
        /*0ba0*/ 	.word	0x00005170
        /*0ba4*/ 	.word	0x000000ff
        /*0ba8*/ 	.word	0x00000000
        /*0bac*/ 	.short	0x010a
        /*0bae*/ 	.byte	0x04
	.zero		1


	//   ....[172]....
        /*0bb0*/ 	.word	0x00005180
        /*0bb4*/ 	.word	0x000000ff
        /*0bb8*/ 	.word	0x000002f0
        /*0bbc*/ 	.short	0x010a
        /*0bbe*/ 	.byte	0x09
	.zero		1


	//   ....[173]....
        /*0bc0*/ 	.word	0x00005240
        /*0bc4*/ 	.word	0x000000ff
        /*0bc8*/ 	.word	0x00000000
        /*0bcc*/ 	.short	0x010a
        /*0bce*/ 	.byte	0x07
	.zero		1


	//   ....[174]....
        /*0bd0*/ 	.word	0x00005380
        /*0bd4*/ 	.word	0x000000ff
        /*0bd8*/ 	.word	0x00000000
        /*0bdc*/ 	.short	0x010a
        /*0bde*/ 	.byte	0x04
	.zero		1


	//   ....[175]....
        /*0be0*/ 	.word	0x00005580
        /*0be4*/ 	.word	0x000000ff
        /*0be8*/ 	.word	0x00000000
        /*0bec*/ 	.short	0x010a
        /*0bee*/ 	.byte	0x07
	.zero		1


	//   ....[176]....
        /*0bf0*/ 	.word	0x00005610
        /*0bf4*/ 	.word	0x000000ff
        /*0bf8*/ 	.word	0x00000000
        /*0bfc*/ 	.short	0x010a
        /*0bfe*/ 	.byte	0x07
	.zero		1


	//   ....[177]....
        /*0c00*/ 	.word	0x000056a0
        /*0c04*/ 	.word	0x000000ff
        /*0c08*/ 	.word	0x00000000
        /*0c0c*/ 	.short	0x010a
        /*0c0e*/ 	.byte	0x07
	.zero		1


	//   ....[178]....
        /*0c10*/ 	.word	0x00005740
        /*0c14*/ 	.word	0x00000000
        /*0c18*/ 	.word	0x00000000
        /*0c1c*/ 	.short	0x010a
        /*0c1e*/ 	.byte	0xff
	.zero		1


	//   ....[179]....
        /*0c20*/ 	.word	0x00005780
        /*0c24*/ 	.word	0x00000000
        /*0c28*/ 	.word	0x00000000
        /*0c2c*/ 	.short	0x010a
        /*0c2e*/ 	.byte	0xff
	.zero		1


	//   ....[180]....
        /*0c30*/ 	.word	0x000057f0
        /*0c34*/ 	.word	0x000000ff
        /*0c38*/ 	.word	0x00000000
        /*0c3c*/ 	.short	0x0101
        /*0c3e*/ 	.byte	0x05
	.zero		1


	//   ....[181]....
        /*0c40*/ 	.word	0x00005830
        /*0c44*/ 	.word	0x000000ff
        /*0c48*/ 	.word	0x00000330
        /*0c4c*/ 	.short	0x010a
        /*0c4e*/ 	.byte	0x06
	.zero		1


	//   ....[182]....
        /*0c50*/ 	.word	0x00005890
        /*0c54*/ 	.word	0x000000ff
        /*0c58*/ 	.word	0x00000000
        /*0c5c*/ 	.short	0x0101
        /*0c5e*/ 	.byte	0x05
	.zero		1


	//   ....[183]....
        /*0c60*/ 	.word	0x00005ce0
        /*0c64*/ 	.word	0x00000007
        /*0c68*/ 	.word	0x000002b0
        /*0c6c*/ 	.short	0x010a
        /*0c6e*/ 	.byte	0xff
	.zero		1


	//   ....[184]....
        /*0c70*/ 	.word	0x00005e50
        /*0c74*/ 	.word	0x00000000
        /*0c78*/ 	.word	0x00000000
        /*0c7c*/ 	.short	0x0101
        /*0c7e*/ 	.byte	0xff
	.zero		1


	//   ....[185]....
        /*0c80*/ 	.word	0x00006260
        /*0c84*/ 	.word	0x000000ff
        /*0c88*/ 	.word	0x000002a8
        /*0c8c*/ 	.short	0x010a
        /*0c8e*/ 	.byte	0x13
	.zero		1


	//   ....[186]....
        /*0c90*/ 	.word	0x000063d0
        /*0c94*/ 	.word	0x000000ff
        /*0c98*/ 	.word	0x00000298
        /*0c9c*/ 	.short	0x010a
        /*0c9e*/ 	.byte	0x13
	.zero		1


	//   ....[187]....
        /*0ca0*/ 	.word	0x000065e0
        /*0ca4*/ 	.word	0x000000ff
        /*0ca8*/ 	.word	0x00000290
        /*0cac*/ 	.short	0x010b
        /*0cae*/ 	.byte	0x13
	.zero		1


	//   ....[188]....
        /*0cb0*/ 	.word	0x000065f0
        /*0cb4*/ 	.word	0x000000ff
        /*0cb8*/ 	.word	0x00000000
        /*0cbc*/ 	.short	0x0101
        /*0cbe*/ 	.byte	0x36
	.zero		1


	//   ....[189]....
        /*0cc0*/ 	.word	0x00006630
        /*0cc4*/ 	.word	0x00000000
        /*0cc8*/ 	.word	0x00000298
        /*0ccc*/ 	.short	0x010a
        /*0cce*/ 	.byte	0xff
	.zero		1


	//   ....[190]....
        /*0cd0*/ 	.word	0x00006930
        /*0cd4*/ 	.word	0x00000003
        /*0cd8*/ 	.word	0x000002b0
        /*0cdc*/ 	.short	0x010a
        /*0cde*/ 	.byte	0xff
	.zero		1


	//   ....[191]....
        /*0ce0*/ 	.word	0x00006ab0
        /*0ce4*/ 	.word	0x00000000
        /*0ce8*/ 	.word	0x00000000
        /*0cec*/ 	.short	0x0101
        /*0cee*/ 	.byte	0xff
	.zero		1


	//   ....[192]....
        /*0cf0*/ 	.word	0x000074a0
        /*0cf4*/ 	.word	0x000000ff
        /*0cf8*/ 	.word	0x00000290
        /*0cfc*/ 	.short	0x010a
        /*0cfe*/ 	.byte	0x39
	.zero		1


	//   ....[193]....
        /*0d00*/ 	.word	0x000074b0
        /*0d04*/ 	.word	0x0000008f
        /*0d08*/ 	.word	0x000002d0
        /*0d0c*/ 	.short	0x010a
        /*0d0e*/ 	.byte	0xff
	.zero		1


	//   ....[194]....
        /*0d10*/ 	.word	0x00007640
        /*0d14*/ 	.word	0x000000ff
        /*0d18*/ 	.word	0x00000290
        /*0d1c*/ 	.short	0x010a
        /*0d1e*/ 	.byte	0x39
	.zero		1


	//   ....[195]....
        /*0d20*/ 	.word	0x00007740
        /*0d24*/ 	.word	0x000000ff
        /*0d28*/ 	.word	0x00000000
        /*0d2c*/ 	.short	0x0101
        /*0d2e*/ 	.byte	0x04
	.zero		1


	//   ....[196]....
        /*0d30*/ 	.word	0x000077a0
        /*0d34*/ 	.word	0x0000008f
        /*0d38*/ 	.word	0x000002d0
        /*0d3c*/ 	.short	0x010a
        /*0d3e*/ 	.byte	0xff
	.zero		1


	//   ....[197]....
        /*0d40*/ 	.word	0x00007d90
        /*0d44*/ 	.word	0x0000008f
        /*0d48*/ 	.word	0x00000000
        /*0d4c*/ 	.short	0x0101
        /*0d4e*/ 	.byte	0xff
	.zero		1


	//   ....[198]....
        /*0d50*/ 	.word	0x00008bf0
        /*0d54*/ 	.word	0x00000000
        /*0d58*/ 	.word	0x00000320
        /*0d5c*/ 	.short	0x010a
        /*0d5e*/ 	.byte	0xff
	.zero		1


	//   ....[199]....
        /*0d60*/ 	.word	0x00008c50
        /*0d64*/ 	.word	0x00000000
        /*0d68*/ 	.word	0x00000148
        /*0d6c*/ 	.short	0x010a
        /*0d6e*/ 	.byte	0xff
	.zero		1


	//   ....[200]....
        /*0d70*/ 	.word	0x00008cb0
        /*0d74*/ 	.word	0x00000000
        /*0d78*/ 	.word	0x00000148
        /*0d7c*/ 	.short	0x010a
        /*0d7e*/ 	.byte	0xff
	.zero		1


	//   ....[201]....
        /*0d80*/ 	.word	0x00008d00
        /*0d84*/ 	.word	0x00000003
        /*0d88*/ 	.word	0x000002b0
        /*0d8c*/ 	.short	0x010a
        /*0d8e*/ 	.byte	0xff
	.zero		1


	//   ....[202]....
        /*0d90*/ 	.word	0x00008d60
        /*0d94*/ 	.word	0x00000000
        /*0d98*/ 	.word	0x00000000
        /*0d9c*/ 	.short	0x010a
        /*0d9e*/ 	.byte	0xff
	.zero		1


	//   ....[203]....
        /*0da0*/ 	.word	0x00008dc0
        /*0da4*/ 	.word	0x00000000
        /*0da8*/ 	.word	0x00000000
        /*0dac*/ 	.short	0x010a
        /*0dae*/ 	.byte	0xff
	.zero		1


	//   ....[204]....
        /*0db0*/ 	.word	0x00008e20
        /*0db4*/ 	.word	0x00000000
        /*0db8*/ 	.word	0x00000000
        /*0dbc*/ 	.short	0x010a
        /*0dbe*/ 	.byte	0xff
	.zero		1


	//   ....[205]....
        /*0dc0*/ 	.word	0x00008e80
        /*0dc4*/ 	.word	0x00000000
        /*0dc8*/ 	.word	0x00000000
        /*0dcc*/ 	.short	0x010a
        /*0dce*/ 	.byte	0xff
	.zero		1


	//   ....[206]....
        /*0dd0*/ 	.word	0x00008ee0
        /*0dd4*/ 	.word	0x00000000
        /*0dd8*/ 	.word	0x00000000
        /*0ddc*/ 	.short	0x010a
        /*0dde*/ 	.byte	0xff
	.zero		1


	//   ....[207]....
        /*0de0*/ 	.word	0x00008f40
        /*0de4*/ 	.word	0x00000000
        /*0de8*/ 	.word	0x00000000
        /*0dec*/ 	.short	0x010a
        /*0dee*/ 	.byte	0xff
	.zero		1


	//   ....[208]....
        /*0df0*/ 	.word	0x00008fa0
        /*0df4*/ 	.word	0x00000000
        /*0df8*/ 	.word	0x00000000
        /*0dfc*/ 	.short	0x010a
        /*0dfe*/ 	.byte	0xff
	.zero		1


	//   ....[209]....
        /*0e00*/ 	.word	0x00009000
        /*0e04*/ 	.word	0x00000000
        /*0e08*/ 	.word	0x00000000
        /*0e0c*/ 	.short	0x010a
        /*0e0e*/ 	.byte	0xff
	.zero		1


	//   ....[210]....
        /*0e10*/ 	.word	0x00009060
        /*0e14*/ 	.word	0x00000000
        /*0e18*/ 	.word	0x00000000
        /*0e1c*/ 	.short	0x010a
        /*0e1e*/ 	.byte	0xff
	.zero		1


	//   ....[211]....
        /*0e20*/ 	.word	0x000090c0
        /*0e24*/ 	.word	0x00000000
        /*0e28*/ 	.word	0x00000000
        /*0e2c*/ 	.short	0x010a
        /*0e2e*/ 	.byte	0xff
	.zero		1


	//   ....[212]....
        /*0e30*/ 	.word	0x00009120
        /*0e34*/ 	.word	0x00000000
        /*0e38*/ 	.word	0x00000000
        /*0e3c*/ 	.short	0x010a
        /*0e3e*/ 	.byte	0xff
	.zero		1


	//   ....[213]....
        /*0e40*/ 	.word	0x00009180
        /*0e44*/ 	.word	0x00000000
        /*0e48*/ 	.word	0x00000000
        /*0e4c*/ 	.short	0x010a
        /*0e4e*/ 	.byte	0xff
	.zero		1


	//   ....[214]....
        /*0e50*/ 	.word	0x000091e0
        /*0e54*/ 	.word	0x00000000
        /*0e58*/ 	.word	0x00000000
        /*0e5c*/ 	.short	0x010a
        /*0e5e*/ 	.byte	0xff
	.zero		1


	//   ....[215]....
        /*0e60*/ 	.word	0x00009240
        /*0e64*/ 	.word	0x00000000
        /*0e68*/ 	.word	0x00000000
        /*0e6c*/ 	.short	0x010a
        /*0e6e*/ 	.byte	0xff
	.zero		1


	//   ....[216]....
        /*0e70*/ 	.word	0x000092a0
        /*0e74*/ 	.word	0x00000000
        /*0e78*/ 	.word	0x00000000
        /*0e7c*/ 	.short	0x010a
        /*0e7e*/ 	.byte	0xff
	.zero		1


	//   ....[217]....
        /*0e80*/ 	.word	0x00009300
        /*0e84*/ 	.word	0x00000000
        /*0e88*/ 	.word	0x00000000
        /*0e8c*/ 	.short	0x010a
        /*0e8e*/ 	.byte	0xff
	.zero		1


	//   ....[218]....
        /*0e90*/ 	.word	0x00009360
        /*0e94*/ 	.word	0x00000000
        /*0e98*/ 	.word	0x00000000
        /*0e9c*/ 	.short	0x010a
        /*0e9e*/ 	.byte	0xff
	.zero		1


	//   ....[219]....
        /*0ea0*/ 	.word	0x000093c0
        /*0ea4*/ 	.word	0x00000000
        /*0ea8*/ 	.word	0x00000000
        /*0eac*/ 	.short	0x010a
        /*0eae*/ 	.byte	0xff
	.zero		1


	//   ....[220]....
        /*0eb0*/ 	.word	0x00009420
        /*0eb4*/ 	.word	0x00000000
        /*0eb8*/ 	.word	0x00000000
        /*0ebc*/ 	.short	0x010a
        /*0ebe*/ 	.byte	0xff
	.zero		1


	//   ....[221]....
        /*0ec0*/ 	.word	0x00009480
        /*0ec4*/ 	.word	0x00000000
        /*0ec8*/ 	.word	0x00000000
        /*0ecc*/ 	.short	0x010a
        /*0ece*/ 	.byte	0xff
	.zero		1


	//   ....[222]....
        /*0ed0*/ 	.word	0x000094e0
        /*0ed4*/ 	.word	0x00000000
        /*0ed8*/ 	.word	0x00000000
        /*0edc*/ 	.short	0x010a
        /*0ede*/ 	.byte	0xff
	.zero		1


	//   ....[223]....
        /*0ee0*/ 	.word	0x00009540
        /*0ee4*/ 	.word	0x00000000
        /*0ee8*/ 	.word	0x00000000
        /*0eec*/ 	.short	0x010a
        /*0eee*/ 	.byte	0xff
	.zero		1


	//   ....[224]....
        /*0ef0*/ 	.word	0x000095a0
        /*0ef4*/ 	.word	0x00000000
        /*0ef8*/ 	.word	0x00000000
        /*0efc*/ 	.short	0x010a
        /*0efe*/ 	.byte	0xff
	.zero		1


	//   ....[225]....
        /*0f00*/ 	.word	0x00009600
        /*0f04*/ 	.word	0x00000000
        /*0f08*/ 	.word	0x00000000
        /*0f0c*/ 	.short	0x010a
        /*0f0e*/ 	.byte	0xff
	.zero		1


	//   ....[226]....
        /*0f10*/ 	.word	0x00009660
        /*0f14*/ 	.word	0x00000000
        /*0f18*/ 	.word	0x00000000
        /*0f1c*/ 	.short	0x010a
        /*0f1e*/ 	.byte	0xff
	.zero		1


	//   ....[227]....
        /*0f20*/ 	.word	0x000096c0
        /*0f24*/ 	.word	0x00000000
        /*0f28*/ 	.word	0x00000000
        /*0f2c*/ 	.short	0x010a
        /*0f2e*/ 	.byte	0xff
	.zero		1


	//   ....[228]....
        /*0f30*/ 	.word	0x00009720
        /*0f34*/ 	.word	0x00000000
        /*0f38*/ 	.word	0x00000000
        /*0f3c*/ 	.short	0x010a
        /*0f3e*/ 	.byte	0xff
	.zero		1


	//   ....[229]....
        /*0f40*/ 	.word	0x00009780
        /*0f44*/ 	.word	0x00000000
        /*0f48*/ 	.word	0x00000000
        /*0f4c*/ 	.short	0x010a
        /*0f4e*/ 	.byte	0xff
	.zero		1


	//   ....[230]....
        /*0f50*/ 	.word	0x000097e0
        /*0f54*/ 	.word	0x00000000
        /*0f58*/ 	.word	0x00000000
        /*0f5c*/ 	.short	0x010a
        /*0f5e*/ 	.byte	0xff
	.zero		1


	//   ....[231]....
        /*0f60*/ 	.word	0x00009840
        /*0f64*/ 	.word	0x00000000
        /*0f68*/ 	.word	0x00000000
        /*0f6c*/ 	.short	0x010a
        /*0f6e*/ 	.byte	0xff
	.zero		1


	//   ....[232]....
        /*0f70*/ 	.word	0x000098a0
        /*0f74*/ 	.word	0x00000000
        /*0f78*/ 	.word	0x00000000
        /*0f7c*/ 	.short	0x010a
        /*0f7e*/ 	.byte	0xff
	.zero		1


	//   ....[233]....
        /*0f80*/ 	.word	0x00009900
        /*0f84*/ 	.word	0x00000000
        /*0f88*/ 	.word	0x00000000
        /*0f8c*/ 	.short	0x010a
        /*0f8e*/ 	.byte	0xff
	.zero		1


	//   ....[234]....
        /*0f90*/ 	.word	0x00009960
        /*0f94*/ 	.word	0x00000000
        /*0f98*/ 	.word	0x00000000
        /*0f9c*/ 	.short	0x010a
        /*0f9e*/ 	.byte	0xff
	.zero		1


	//   ....[235]....
        /*0fa0*/ 	.word	0x000099c0
        /*0fa4*/ 	.word	0x00000000
        /*0fa8*/ 	.word	0x00000000
        /*0fac*/ 	.short	0x010a
        /*0fae*/ 	.byte	0xff
	.zero		1


	//   ....[236]....
        /*0fb0*/ 	.word	0x00009a20
        /*0fb4*/ 	.word	0x00000000
        /*0fb8*/ 	.word	0x00000000
        /*0fbc*/ 	.short	0x010a
        /*0fbe*/ 	.byte	0xff
	.zero		1


	//   ....[237]....
        /*0fc0*/ 	.word	0x00009a80
        /*0fc4*/ 	.word	0x00000000
        /*0fc8*/ 	.word	0x00000000
        /*0fcc*/ 	.short	0x010a
        /*0fce*/ 	.byte	0xff
	.zero		1


	//   ....[238]....
        /*0fd0*/ 	.word	0x00009ae0
        /*0fd4*/ 	.word	0x00000000
        /*0fd8*/ 	.word	0x00000000
        /*0fdc*/ 	.short	0x010a
        /*0fde*/ 	.byte	0xff
	.zero		1


	//   ....[239]....
        /*0fe0*/ 	.word	0x00009b40
        /*0fe4*/ 	.word	0x00000000
        /*0fe8*/ 	.word	0x00000000
        /*0fec*/ 	.short	0x010a
        /*0fee*/ 	.byte	0xff
	.zero		1


	//   ....[240]....
        /*0ff0*/ 	.word	0x00009ba0
        /*0ff4*/ 	.word	0x00000000
        /*0ff8*/ 	.word	0x00000000
        /*0ffc*/ 	.short	0x010a
        /*0ffe*/ 	.byte	0xff
	.zero		1


	//   ....[241]....
        /*1000*/ 	.word	0x00009c00
        /*1004*/ 	.word	0x00000000
        /*1008*/ 	.word	0x00000000
        /*100c*/ 	.short	0x010a
        /*100e*/ 	.byte	0xff
	.zero		1


	//   ....[242]....
        /*1010*/ 	.word	0x00009c50
        /*1014*/ 	.word	0x00000002
        /*1018*/ 	.word	0x00000310
        /*101c*/ 	.short	0x010a
        /*101e*/ 	.byte	0xff
	.zero		1


	//   ....[243]....
        /*1020*/ 	.word	0x00009cb0
        /*1024*/ 	.word	0x00000002
        /*1028*/ 	.word	0x000002c0
        /*102c*/ 	.short	0x010a
        /*102e*/ 	.byte	0xff
	.zero		1


	//   ....[244]....
        /*1030*/ 	.word	0x00009d00
        /*1034*/ 	.word	0x00000002
        /*1038*/ 	.word	0x000002b0
        /*103c*/ 	.short	0x010a
        /*103e*/ 	.byte	0xff
	.zero		1


	//   ....[245]....
        /*1040*/ 	.word	0x00009d60
        /*1044*/ 	.word	0x00000000
        /*1048*/ 	.word	0x000002c0
        /*104c*/ 	.short	0x010a
        /*104e*/ 	.byte	0xff
	.zero		1


	//   ....[246]....
        /*1050*/ 	.word	0x00009dc0
        /*1054*/ 	.word	0x00000005
        /*1058*/ 	.word	0x00000008
        /*105c*/ 	.short	0x010a
        /*105e*/ 	.byte	0xff
	.zero		1


	//   ....[247]....
        /*1060*/ 	.word	0x00009eb0
        /*1064*/ 	.word	0x00000000
        /*1068*/ 	.word	0x00000008
        /*106c*/ 	.short	0x010a
        /*106e*/ 	.byte	0xff
	.zero		1


	//   ....[248]....
        /*1070*/ 	.word	0x00009f00
        /*1074*/ 	.word	0x00000000
        /*1078*/ 	.word	0x000002b0
        /*107c*/ 	.short	0x010a
        /*107e*/ 	.byte	0xff
	.zero		1


	//   ....[249]....
        /*1080*/ 	.word	0x00009f60
        /*1084*/ 	.word	0x00000000
        /*1088*/ 	.word	0x000002f0
        /*108c*/ 	.short	0x010a
        /*108e*/ 	.byte	0xff
	.zero		1


	//   ....[250]....
        /*1090*/ 	.word	0x00009fc0
        /*1094*/ 	.word	0x00000000
        /*1098*/ 	.word	0x00000000
        /*109c*/ 	.short	0x010a
        /*109e*/ 	.byte	0xff
	.zero		1


	//   ....[251]....
        /*10a0*/ 	.word	0x0000a020
        /*10a4*/ 	.word	0x00000000
        /*10a8*/ 	.word	0x00000000
        /*10ac*/ 	.short	0x010a
        /*10ae*/ 	.byte	0xff
	.zero		1


	//   ....[252]....
        /*10b0*/ 	.word	0x0000a080
        /*10b4*/ 	.word	0x00000000
        /*10b8*/ 	.word	0x00000000
        /*10bc*/ 	.short	0x010a
        /*10be*/ 	.byte	0xff
	.zero		1


	//   ....[253]....
        /*10c0*/ 	.word	0x0000a0e0
        /*10c4*/ 	.word	0x00000000
        /*10c8*/ 	.word	0x00000000
        /*10cc*/ 	.short	0x010a
        /*10ce*/ 	.byte	0xff
	.zero		1


	//   ....[254]....
        /*10d0*/ 	.word	0x0000a140
        /*10d4*/ 	.word	0x00000000
        /*10d8*/ 	.word	0x00000330
        /*10dc*/ 	.short	0x010a
        /*10de*/ 	.byte	0xff
	.zero		1


	//   ....[255]....
        /*10e0*/ 	.word	0x0000a190
        /*10e4*/ 	.word	0x00000007
        /*10e8*/ 	.word	0x000002b0
        /*10ec*/ 	.short	0x010a
        /*10ee*/ 	.byte	0xff
	.zero		1


	//   ....[0]....
        /*10f0*/ 	.word	0x0000a1f0
        /*10f4*/ 	.word	0x00000000
        /*10f8*/ 	.word	0x000002a8
        /*10fc*/ 	.short	0x010a
        /*10fe*/ 	.byte	0xff
	.zero		1


	//   ....[1]....
        /*1100*/ 	.word	0x0000a250
        /*1104*/ 	.word	0x00000000
        /*1108*/ 	.word	0x00000298
        /*110c*/ 	.short	0x010a
        /*110e*/ 	.byte	0xff
	.zero		1


	//   ....[2]....
        /*1110*/ 	.word	0x0000a2a0
        /*1114*/ 	.word	0x00000003
        /*1118*/ 	.word	0x000002b0
        /*111c*/ 	.short	0x010a
        /*111e*/ 	.byte	0xff
	.zero		1


	//   ....[3]....
        /*1120*/ 	.word	0x0000a300
        /*1124*/ 	.word	0x00000000
        /*1128*/ 	.word	0x00000290
        /*112c*/ 	.short	0x010a
        /*112e*/ 	.byte	0xff
	.zero		1


	//   ....[4]....
        /*1130*/ 	.word	0x0000a350
        /*1134*/ 	.word	0x0000008f
        /*1138*/ 	.word	0x000002d0
        /*113c*/ 	.short	0x010a
        /*113e*/ 	.byte	0xff
	.zero		1


	//----- nvinfo : EIATTR_NUM_MBARRIERS
	.align		4
.L_47:
        /*1140*/ 	.byte	0x03, 0x38
        /*1142*/ 	.short	0x0067


	//----- nvinfo : EIATTR_EXIT_INSTR_OFFSETS
	.align		4
        /*1144*/ 	.byte	0x04, 0x1c
        /*1146*/ 	.short	(.L_49 - .L_48)


	//   ....[0]....
.L_48:
        /*1148*/ 	.word	0x00004330


	//   ....[1]....
        /*114c*/ 	.word	0x00004820


	//   ....[2]....
        /*1150*/ 	.word	0x00004880


	//   ....[3]....
        /*1154*/ 	.word	0x00005ab0


	//   ....[4]....
        /*1158*/ 	.word	0x00006660


	//   ....[5]....
        /*115c*/ 	.word	0x000066a0


	//   ....[6]....
        /*1160*/ 	.word	0x00008be0


	//----- nvinfo : EIATTR_MAX_THREADS
	.align		4
.L_49:
        /*1164*/ 	.byte	0x04, 0x05
        /*1166*/ 	.short	(.L_51 - .L_50)
.L_50:
        /*1168*/ 	.word	0x00000100
        /*116c*/ 	.word	0x00000001
        /*1170*/ 	.word	0x00000001


	//----- nvinfo : EIATTR_CRS_STACK_SIZE
	.align		4
.L_51:
        /*1174*/ 	.byte	0x04, 0x1e
        /*1176*/ 	.short	(.L_53 - .L_52)
.L_52:
        /*1178*/ 	.word	0x00000000


	//----- nvinfo : EIATTR_CBANK_PARAM_SIZE
	.align		4
.L_53:
        /*117c*/ 	.byte	0x03, 0x19
        /*117e*/ 	.short	0x0800


	//----- nvinfo : EIATTR_PARAM_CBANK
	.align		4
        /*1180*/ 	.byte	0x04, 0x0a
        /*1182*/ 	.short	(.L_55 - .L_54)
	.align		4
.L_54:
        /*1184*/ 	.word	index@(.nv.constant0._ZN7cutlass13device_kernelINS_4gemm6kernel13GemmUniversalIN4cute5tupleIJiiiiEEENS1_10collective13CollectiveMmaINS1_35MainloopSm100TmaUmmaWarpSpecializedILi41ELi2ELi4ENS5_IJNS4_1CILi2EEENSA_ILi4EEENSA_ILi1EEEEEEEENS5_IJNSA_ILi256EEENSA_ILi64EEENSA_ILi32EEEEEENS_12float_e5m2_tENS5_IJlSD_lEEESK_SL_NS4_8TiledMMAINS4_8MMA_AtomIJNS4_10MMA_TraitsINS4_25SM100_MMA_F8F6F4_2x1SM_SSEJSK_SK_fSG_SH_NS4_17integral_constantINS4_4UMMA5MajorELSS_0EEEST_NSQ_INSR_7ScaleInELSU_0EEESV_EEEEEENS4_6LayoutINS5_IJSD_SD_SD_EEENS5_IJNSA_ILi0EEES10_S10_EEEEENS5_IJNS4_10UnderscoreES13_S13_EEEEENS4_28SM100_TMA_2SM_LOAD_MULTICASTENS4_14ComposedLayoutINS4_7SwizzleILi1ELi4ELi3EEENS4_18smem_ptr_flag_bitsILi8EEENSY_INS5_IJNSA_ILi8EEESI_EEENS5_IJSI_SD_EEEEEEEvNS4_8identityENS4_18SM100_TMA_2SM_LOADES1G_vS1H_EENS_8epilogue10collective18CollectiveEpilogueINS1K_23Sm100TmaWarpSpecializedILi1ELi1ELi64ELb0ELb0EEEJNS5_IJNSA_ILi128EEESH_SI_EEENS5_IJNSY_IS1P_SD_EENSY_ISH_SD_EEEEESK_SL_SK_SL_NS1K_6fusion15FusionCallbacksIS1O_NS1U_17LinearCombinationISK_fSK_fLNS_15FloatRoundStyleE2EEES1Q_S1T_JEEENS4_5SM1004TMEM4LOAD26SM100_TMEM_LOAD_32dp32b64xENS4_13SM90_TMA_LOADENS17_INS18_ILi2ELi4ELi3EEES1B_NSY_INS5_IJS1C_SH_EEENS5_IJSH_SD_EEEEEEENS4_39AutoVectorizingCopyWithAssumedAlignmentILi128EEENS4_14SM90_TMA_STOREES29_S2B_S2B_EEEvvEEEEvNT_6ParamsE)
        /*1188*/ 	.short	0x0380
        /*118a*/ 	.short	0x0800


	//----- nvinfo : EIATTR_SW_WAR
	.align		4
.L_55:
        /*118c*/ 	.byte	0x04, 0x36
        /*118e*/ 	.short	(.L_57 - .L_56)
.L_56:
        /*1190*/ 	.word	0x00000008
.L_57:


//--------------------- .nv.callgraph             --------------------------
	.section	.nv.callgraph,"",@"SHT_CUDA_CALLGRAPH"
	.align	4
	.sectionentsize	8
	.align		4
        /*0000*/ 	.word	0x00000000
	.align		4
        /*0004*/ 	.word	0xffffffff
	.align		4
        /*0008*/ 	.word	index@(_ZN7cutlass13device_kernelINS_4gemm6kernel13GemmUniversalIN4cute5tupleIJiiiiEEENS1_10collective13CollectiveMmaINS1_35MainloopSm100TmaUmmaWarpSpecializedILi41ELi2ELi4ENS5_IJNS4_1CILi2EEENSA_ILi4EEENSA_ILi1EEEEEEEENS5_IJNSA_ILi256EEENSA_ILi64EEENSA_ILi32EEEEEENS_12float_e5m2_tENS5_IJlSD_lEEESK_SL_NS4_8TiledMMAINS4_8MMA_AtomIJNS4_10MMA_TraitsINS4_25SM100_MMA_F8F6F4_2x1SM_SSEJSK_SK_fSG_SH_NS4_17integral_constantINS4_4UMMA5MajorELSS_0EEEST_NSQ_INSR_7ScaleInELSU_0EEESV_EEEEEENS4_6LayoutINS5_IJSD_SD_SD_EEENS5_IJNSA_ILi0EEES10_S10_EEEEENS5_IJNS4_10UnderscoreES13_S13_EEEEENS4_28SM100_TMA_2SM_LOAD_MULTICASTENS4_14ComposedLayoutINS4_7SwizzleILi1ELi4ELi3EEENS4_18smem_ptr_flag_bitsILi8EEENSY_INS5_IJNSA_ILi8EEESI_EEENS5_IJSI_SD_EEEEEEEvNS4_8identityENS4_18SM100_TMA_2SM_LOADES1G_vS1H_EENS_8epilogue10collective18CollectiveEpilogueINS1K_23Sm100TmaWarpSpecializedILi1ELi1ELi64ELb0ELb0EEEJNS5_IJNSA_ILi128EEESH_SI_EEENS5_IJNSY_IS1P_SD_EENSY_ISH_SD_EEEEESK_SL_SK_SL_NS1K_6fusion15FusionCallbacksIS1O_NS1U_17LinearCombinationISK_fSK_fLNS_15FloatRoundStyleE2EEES1Q_S1T_JEEENS4_5SM1004TMEM4LOAD26SM100_TMEM_LOAD_32dp32b64xENS4_13SM90_TMA_LOADENS17_INS18_ILi2ELi4ELi3EEES1B_NSY_INS5_IJS1C_SH_EEENS5_IJSH_SD_EEEEEEENS4_39AutoVectorizingCopyWithAssumedAlignmentILi128EEENS4_14SM90_TMA_STOREES29_S2B_S2B_EEEvvEEEEvNT_6ParamsE)
	.align		4
        /*000c*/ 	.word	index@(__assertfail)
	.align		4
        /*0010*/ 	.word	0x00000000
	.align		4
        /*0014*/ 	.word	0xfffffffe
	.align		4
        /*0018*/ 	.word	0x00000000
	.align		4
        /*001c*/ 	.word	0xfffffffd
	.align		4
        /*0020*/ 	.word	0x00000000
	.align		4
        /*0024*/ 	.word	0xfffffffc


//--------------------- .nv.constant4             --------------------------
	.section	.nv.constant4,"a",@progbits
	.align	8
	.align		8
.nv.constant4:
        /*0000*/ 	.dword	__assertfail
	.align		8
        /*0008*/ 	.dword	__unnamed_1
	.align		8
        /*0010*/ 	.dword	__unnamed_2
	.align		8
        /*0018*/ 	.dword	_ZN40_INTERNAL_99d218c4_4_k_cu_42b9529d_257414cuda3std3__45__cpo5beginE
	.align		8
        /*0020*/ 	.dword	_ZN40_INTERNAL_99d218c4_4_k_cu_42b9529d_257414cuda3std3__45__cpo3endE
	.align		8
        /*0028*/ 	.dword	_ZN40_INTERNAL_99d218c4_4_k_cu_42b9529d_257414cuda3std3__45__cpo6cbeginE
	.align		8
        /*0030*/ 	.dword	_ZN40_INTERNAL_99d218c4_4_k_cu_42b9529d_257414cuda3std3__45__cpo4cendE
	.align		8
        /*0038*/ 	.dword	_ZN40_INTERNAL_99d218c4_4_k_cu_42b9529d_257414cuda3std3__442_GLOBAL__N__99d218c4_4_k_cu_42b9529d_257416ignoreE
	.align		8
        /*0040*/ 	.dword	_ZN40_INTERNAL_99d218c4_4_k_cu_42b9529d_257414cuda3std3__419piecewise_constructE
	.align		8
        /*0048*/ 	.dword	_ZN40_INTERNAL_99d218c4_4_k_cu_42b9529d_257414cuda3std3__48in_placeE
	.align		8
        /*0050*/ 	.dword	_ZN40_INTERNAL_99d218c4_4_k_cu_42b9529d_257414cuda3std6ranges3__45__cpo4swapE
	.align		8
        /*0058*/ 	.dword	_ZN40_INTERNAL_99d218c4_4_k_cu_42b9529d_257414cuda3std6ranges3__45__cpo9iter_moveE
	.align		8
        /*0060*/ 	.dword	_ZN40_INTERNAL_99d218c4_4_k_cu_42b9529d_257414cute7productE
	.align		8
        /*0068*/ 	.dword	_ZN40_INTERNAL_99d218c4_4_k_cu_42b9529d_257414cute1_E
	.align		8
        /*0070*/ 	.dword	$str$25
	.align		8
        /*0078*/ 	.dword	$str$26
	.align		8
        /*0080*/ 	.dword	$str$27
	.align		8
        /*0088*/ 	.dword	$str$28


//--------------------- .text._ZN7cutlass13device_kernelINS_4gemm6kernel13GemmUniversalIN4cute5tupleIJiiiiEEENS1_10collective13CollectiveMmaINS1_35MainloopSm100TmaUmmaWarpSpecializedILi41ELi2ELi4ENS5_IJNS4_1CILi2EEENSA_ILi4EEENSA_ILi1EEEEEEEENS5_IJNSA_ILi256EEENSA_ILi64EEENSA_ILi32EEEEEENS_12float_e5m2_tENS5_IJlSD_lEEESK_SL_NS4_8TiledMMAINS4_8MMA_AtomIJNS4_10MMA_TraitsINS4_25SM100_MMA_F8F6F4_2x1SM_SSEJSK_SK_fSG_SH_NS4_17integral_constantINS4_4UMMA5MajorELSS_0EEEST_NSQ_INSR_7ScaleInELSU_0EEESV_EEEEEENS4_6LayoutINS5_IJSD_SD_SD_EEENS5_IJNSA_ILi0EEES10_S10_EEEEENS5_IJNS4_10UnderscoreES13_S13_EEEEENS4_28SM100_TMA_2SM_LOAD_MULTICASTENS4_14ComposedLayoutINS4_7SwizzleILi1ELi4ELi3EEENS4_18smem_ptr_flag_bitsILi8EEENSY_INS5_IJNSA_ILi8EEESI_EEENS5_IJSI_SD_EEEEEEEvNS4_8identityENS4_18SM100_TMA_2SM_LOADES1G_vS1H_EENS_8epilogue10collective18CollectiveEpilogueINS1K_23Sm100TmaWarpSpecializedILi1ELi1ELi64ELb0ELb0EEEJNS5_IJNSA_ILi128EEESH_SI_EEENS5_IJNSY_IS1P_SD_EENSY_ISH_SD_EEEEESK_SL_SK_SL_NS1K_6fusion15FusionCallbacksIS1O_NS1U_17LinearCombinationISK_fSK_fLNS_15FloatRoundStyleE2EEES1Q_S1T_JEEENS4_5SM1004TMEM4LOAD26SM100_TMEM_LOAD_32dp32b64xENS4_13SM90_TMA_LOADENS17_INS18_ILi2ELi4ELi3EEES1B_NSY_INS5_IJS1C_SH_EEENS5_IJSH_SD_EEEEEEENS4_39AutoVectorizingCopyWithAssumedAlignmentILi128EEENS4_14SM90_TMA_STOREES29_S2B_S2B_EEEvvEEEEvNT_6ParamsE --------------------------
	.section	.text._ZN7cutlass13device_kernelINS_4gemm6kernel13GemmUniversalIN4cute5tupleIJiiiiEEENS1_10collective13CollectiveMmaINS1_35MainloopSm100TmaUmmaWarpSpecializedILi41ELi2ELi4ENS5_IJNS4_1CILi2EEENSA_ILi4EEENSA_ILi1EEEEEEEENS5_IJNSA_ILi256EEENSA_ILi64EEENSA_ILi32EEEEEENS_12float_e5m2_tENS5_IJlSD_lEEESK_SL_NS4_8TiledMMAINS4_8MMA_AtomIJNS4_10MMA_TraitsINS4_25SM100_MMA_F8F6F4_2x1SM_SSEJSK_SK_fSG_SH_NS4_17integral_constantINS4_4UMMA5MajorELSS_0EEEST_NSQ_INSR_7ScaleInELSU_0EEESV_EEEEEENS4_6LayoutINS5_IJSD_SD_SD_EEENS5_IJNSA_ILi0EEES10_S10_EEEEENS5_IJNS4_10UnderscoreES13_S13_EEEEENS4_28SM100_TMA_2SM_LOAD_MULTICASTENS4_14ComposedLayoutINS4_7SwizzleILi1ELi4ELi3EEENS4_18smem_ptr_flag_bitsILi8EEENSY_INS5_IJNSA_ILi8EEESI_EEENS5_IJSI_SD_EEEEEEEvNS4_8identityENS4_18SM100_TMA_2SM_LOADES1G_vS1H_EENS_8epilogue10collective18CollectiveEpilogueINS1K_23Sm100TmaWarpSpecializedILi1ELi1ELi64ELb0ELb0EEEJNS5_IJNSA_ILi128EEESH_SI_EEENS5_IJNSY_IS1P_SD_EENSY_ISH_SD_EEEEESK_SL_SK_SL_NS1K_6fusion15FusionCallbacksIS1O_NS1U_17LinearCombinationISK_fSK_fLNS_15FloatRoundStyleE2EEES1Q_S1T_JEEENS4_5SM1004TMEM4LOAD26SM100_TMEM_LOAD_32dp32b64xENS4_13SM90_TMA_LOADENS17_INS18_ILi2ELi4ELi3EEES1B_NSY_INS5_IJS1C_SH_EEENS5_IJSH_SD_EEEEEEENS4_39AutoVectorizingCopyWithAssumedAlignmentILi128EEENS4_14SM90_TMA_STOREES29_S2B_S2B_EEEvvEEEEvNT_6ParamsE,"ax",@progbits
	.align	128
.text._ZN7cutlass13device_kernelINS_4gemm6kernel13GemmUniversalIN4cute5tupleIJiiiiEEENS1_10collective13CollectiveMmaINS1_35MainloopSm100TmaUmmaWarpSpecializedILi41ELi2ELi4ENS5_IJNS4_1CILi2EEENSA_ILi4EEENSA_ILi1EEEEEEEENS5_IJNSA_ILi256EEENSA_ILi64EEENSA_ILi32EEEEEENS_12float_e5m2_tENS5_IJlSD_lEEESK_SL_NS4_8TiledMMAINS4_8MMA_AtomIJNS4_10MMA_TraitsINS4_25SM100_MMA_F8F6F4_2x1SM_SSEJSK_SK_fSG_SH_NS4_17integral_constantINS4_4UMMA5MajorELSS_0EEEST_NSQ_INSR_7ScaleInELSU_0EEESV_EEEEEENS4_6LayoutINS5_IJSD_SD_SD_EEENS5_IJNSA_ILi0EEES10_S10_EEEEENS5_IJNS4_10UnderscoreES13_S13_EEEEENS4_28SM100_TMA_2SM_LOAD_MULTICASTENS4_14ComposedLayoutINS4_7SwizzleILi1ELi4ELi3EEENS4_18smem_ptr_flag_bitsILi8EEENSY_INS5_IJNSA_ILi8EEESI_EEENS5_IJSI_SD_EEEEEEEvNS4_8identityENS4_18SM100_TMA_2SM_LOADES1G_vS1H_EENS_8epilogue10collective18CollectiveEpilogueINS1K_23Sm100TmaWarpSpecializedILi1ELi1ELi64ELb0ELb0EEEJNS5_IJNSA_ILi128EEESH_SI_EEENS5_IJNSY_IS1P_SD_EENSY_ISH_SD_EEEEESK_SL_SK_SL_NS1K_6fusion15FusionCallbacksIS1O_NS1U_17LinearCombinationISK_fSK_fLNS_15FloatRoundStyleE2EEES1Q_S1T_JEEENS4_5SM1004TMEM4LOAD26SM100_TMEM_LOAD_32dp32b64xENS4_13SM90_TMA_LOADENS17_INS18_ILi2ELi4ELi3EEES1B_NSY_INS5_IJS1C_SH_EEENS5_IJSH_SD_EEEEEEENS4_39AutoVectorizingCopyWithAssumedAlignmentILi128EEENS4_14SM90_TMA_STOREES29_S2B_S2B_EEEvvEEEEvNT_6ParamsE:
        .type           _ZN7cutlass13device_kernelINS_4gemm6kernel13GemmUniversalIN4cute5tupleIJiiiiEEENS1_10collective13CollectiveMmaINS1_35MainloopSm100TmaUmmaWarpSpecializedILi41ELi2ELi4ENS5_IJNS4_1CILi2EEENSA_ILi4EEENSA_ILi1EEEEEEEENS5_IJNSA_ILi256EEENSA_ILi64EEENSA_ILi32EEEEEENS_12float_e5m2_tENS5_IJlSD_lEEESK_SL_NS4_8TiledMMAINS4_8MMA_AtomIJNS4_10MMA_TraitsINS4_25SM100_MMA_F8F6F4_2x1SM_SSEJSK_SK_fSG_SH_NS4_17integral_constantINS4_4UMMA5MajorELSS_0EEEST_NSQ_INSR_7ScaleInELSU_0EEESV_EEEEEENS4_6LayoutINS5_IJSD_SD_SD_EEENS5_IJNSA_ILi0EEES10_S10_EEEEENS5_IJNS4_10UnderscoreES13_S13_EEEEENS4_28SM100_TMA_2SM_LOAD_MULTICASTENS4_14ComposedLayoutINS4_7SwizzleILi1ELi4ELi3EEENS4_18smem_ptr_flag_bitsILi8EEENSY_INS5_IJNSA_ILi8EEESI_EEENS5_IJSI_SD_EEEEEEEvNS4_8identityENS4_18SM100_TMA_2SM_LOADES1G_vS1H_EENS_8epilogue10collective18CollectiveEpilogueINS1K_23Sm100TmaWarpSpecializedILi1ELi1ELi64ELb0ELb0EEEJNS5_IJNSA_ILi128EEESH_SI_EEENS5_IJNSY_IS1P_SD_EENSY_ISH_SD_EEEEESK_SL_SK_SL_NS1K_6fusion15FusionCallbacksIS1O_NS1U_17LinearCombinationISK_fSK_fLNS_15FloatRoundStyleE2EEES1Q_S1T_JEEENS4_5SM1004TMEM4LOAD26SM100_TMEM_LOAD_32dp32b64xENS4_13SM90_TMA_LOADENS17_INS18_ILi2ELi4ELi3EEES1B_NSY_INS5_IJS1C_SH_EEENS5_IJSH_SD_EEEEEEENS4_39AutoVectorizingCopyWithAssumedAlignmentILi128EEENS4_14SM90_TMA_STOREES29_S2B_S2B_EEEvvEEEEvNT_6ParamsE,@function
        .size           _ZN7cutlass13device_kernelINS_4gemm6kernel13GemmUniversalIN4cute5tupleIJiiiiEEENS1_10collective13CollectiveMmaINS1_35MainloopSm100TmaUmmaWarpSpecializedILi41ELi2ELi4ENS5_IJNS4_1CILi2EEENSA_ILi4EEENSA_ILi1EEEEEEEENS5_IJNSA_ILi256EEENSA_ILi64EEENSA_ILi32EEEEEENS_12float_e5m2_tENS5_IJlSD_lEEESK_SL_NS4_8TiledMMAINS4_8MMA_AtomIJNS4_10MMA_TraitsINS4_25SM100_MMA_F8F6F4_2x1SM_SSEJSK_SK_fSG_SH_NS4_17integral_constantINS4_4UMMA5MajorELSS_0EEEST_NSQ_INSR_7ScaleInELSU_0EEESV_EEEEEENS4_6LayoutINS5_IJSD_SD_SD_EEENS5_IJNSA_ILi0EEES10_S10_EEEEENS5_IJNS4_10UnderscoreES13_S13_EEEEENS4_28SM100_TMA_2SM_LOAD_MULTICASTENS4_14ComposedLayoutINS4_7SwizzleILi1ELi4ELi3EEENS4_18smem_ptr_flag_bitsILi8EEENSY_INS5_IJNSA_ILi8EEESI_EEENS5_IJSI_SD_EEEEEEEvNS4_8identityENS4_18SM100_TMA_2SM_LOADES1G_vS1H_EENS_8epilogue10collective18CollectiveEpilogueINS1K_23Sm100TmaWarpSpecializedILi1ELi1ELi64ELb0ELb0EEEJNS5_IJNSA_ILi128EEESH_SI_EEENS5_IJNSY_IS1P_SD_EENSY_ISH_SD_EEEEESK_SL_SK_SL_NS1K_6fusion15FusionCallbacksIS1O_NS1U_17LinearCombinationISK_fSK_fLNS_15FloatRoundStyleE2EEES1Q_S1T_JEEENS4_5SM1004TMEM4LOAD26SM100_TMEM_LOAD_32dp32b64xENS4_13SM90_TMA_LOADENS17_INS18_ILi2ELi4ELi3EEES1B_NSY_INS5_IJS1C_SH_EEENS5_IJSH_SD_EEEEEEENS4_39AutoVectorizingCopyWithAssumedAlignmentILi128EEENS4_14SM90_TMA_STOREES29_S2B_S2B_EEEvvEEEEvNT_6ParamsE,(.L_x_261 - _ZN7cutlass13device_kernelINS_4gemm6kernel13GemmUniversalIN4cute5tupleIJiiiiEEENS1_10collective13CollectiveMmaINS1_35MainloopSm100TmaUmmaWarpSpecializedILi41ELi2ELi4ENS5_IJNS4_1CILi2EEENSA_ILi4EEENSA_ILi1EEEEEEEENS5_IJNSA_ILi256EEENSA_ILi64EEENSA_ILi32EEEEEENS_12float_e5m2_tENS5_IJlSD_lEEESK_SL_NS4_8TiledMMAINS4_8MMA_AtomIJNS4_10MMA_TraitsINS4_25SM100_MMA_F8F6F4_2x1SM_SSEJSK_SK_fSG_SH_NS4_17integral_constantINS4_4UMMA5MajorELSS_0EEEST_NSQ_INSR_7ScaleInELSU_0EEESV_EEEEEENS4_6LayoutINS5_IJSD_SD_SD_EEENS5_IJNSA_ILi0EEES10_S10_EEEEENS5_IJNS4_10UnderscoreES13_S13_EEEEENS4_28SM100_TMA_2SM_LOAD_MULTICASTENS4_14ComposedLayoutINS4_7SwizzleILi1ELi4ELi3EEENS4_18smem_ptr_flag_bitsILi8EEENSY_INS5_IJNSA_ILi8EEESI_EEENS5_IJSI_SD_EEEEEEEvNS4_8identityENS4_18SM100_TMA_2SM_LOADES1G_vS1H_EENS_8epilogue10collective18CollectiveEpilogueINS1K_23Sm100TmaWarpSpecializedILi1ELi1ELi64ELb0ELb0EEEJNS5_IJNSA_ILi128EEESH_SI_EEENS5_IJNSY_IS1P_SD_EENSY_ISH_SD_EEEEESK_SL_SK_SL_NS1K_6fusion15FusionCallbacksIS1O_NS1U_17LinearCombinationISK_fSK_fLNS_15FloatRoundStyleE2EEES1Q_S1T_JEEENS4_5SM1004TMEM4LOAD26SM100_TMEM_LOAD_32dp32b64xENS4_13SM90_TMA_LOADENS17_INS18_ILi2ELi4ELi3EEES1B_NSY_INS5_IJS1C_SH_EEENS5_IJSH_SD_EEEEEEENS4_39AutoVectorizingCopyWithAssumedAlignmentILi128EEENS4_14SM90_TMA_STOREES29_S2B_S2B_EEEvvEEEEvNT_6ParamsE)
        .other          _ZN7cutlass13device_kernelINS_4gemm6kernel13GemmUniversalIN4cute5tupleIJiiiiEEENS1_10collective13CollectiveMmaINS1_35MainloopSm100TmaUmmaWarpSpecializedILi41ELi2ELi4ENS5_IJNS4_1CILi2EEENSA_ILi4EEENSA_ILi1EEEEEEEENS5_IJNSA_ILi256EEENSA_ILi64EEENSA_ILi32EEEEEENS_12float_e5m2_tENS5_IJlSD_lEEESK_SL_NS4_8TiledMMAINS4_8MMA_AtomIJNS4_10MMA_TraitsINS4_25SM100_MMA_F8F6F4_2x1SM_SSEJSK_SK_fSG_SH_NS4_17integral_constantINS4_4UMMA5MajorELSS_0EEEST_NSQ_INSR_7ScaleInELSU_0EEESV_EEEEEENS4_6LayoutINS5_IJSD_SD_SD_EEENS5_IJNSA_ILi0EEES10_S10_EEEEENS5_IJNS4_10UnderscoreES13_S13_EEEEENS4_28SM100_TMA_2SM_LOAD_MULTICASTENS4_14ComposedLayoutINS4_7SwizzleILi1ELi4ELi3EEENS4_18smem_ptr_flag_bitsILi8EEENSY_INS5_IJNSA_ILi8EEESI_EEENS5_IJSI_SD_EEEEEEEvNS4_8identityENS4_18SM100_TMA_2SM_LOADES1G_vS1H_EENS_8epilogue10collective18CollectiveEpilogueINS1K_23Sm100TmaWarpSpecializedILi1ELi1ELi64ELb0ELb0EEEJNS5_IJNSA_ILi128EEESH_SI_EEENS5_IJNSY_IS1P_SD_EENSY_ISH_SD_EEEEESK_SL_SK_SL_NS1K_6fusion15FusionCallbacksIS1O_NS1U_17LinearCombinationISK_fSK_fLNS_15FloatRoundStyleE2EEES1Q_S1T_JEEENS4_5SM1004TMEM4LOAD26SM100_TMEM_LOAD_32dp32b64xENS4_13SM90_TMA_LOADENS17_INS18_ILi2ELi4ELi3EEES1B_NSY_INS5_IJS1C_SH_EEENS5_IJSH_SD_EEEEEEENS4_39AutoVectorizingCopyWithAssumedAlignmentILi128EEENS4_14SM90_TMA_STOREES29_S2B_S2B_EEEvvEEEEvNT_6ParamsE,@"STO_CUDA_ENTRY STV_DEFAULT"
_ZN7cutlass13device_kernelINS_4gemm6kernel13GemmUniversalIN4cute5tupleIJiiiiEEENS1_10collective13CollectiveMmaINS1_35MainloopSm100TmaUmmaWarpSpecializedILi41ELi2ELi4ENS5_IJNS4_1CILi2EEENSA_ILi4EEENSA_ILi1EEEEEEEENS5_IJNSA_ILi256EEENSA_ILi64EEENSA_ILi32EEEEEENS_12float_e5m2_tENS5_IJlSD_lEEESK_SL_NS4_8TiledMMAINS4_8MMA_AtomIJNS4_10MMA_TraitsINS4_25SM100_MMA_F8F6F4_2x1SM_SSEJSK_SK_fSG_SH_NS4_17integral_constantINS4_4UMMA5MajorELSS_0EEEST_NSQ_INSR_7ScaleInELSU_0EEESV_EEEEEENS4_6LayoutINS5_IJSD_SD_SD_EEENS5_IJNSA_ILi0EEES10_S10_EEEEENS5_IJNS4_10UnderscoreES13_S13_EEEEENS4_28SM100_TMA_2SM_LOAD_MULTICASTENS4_14ComposedLayoutINS4_7SwizzleILi1ELi4ELi3EEENS4_18smem_ptr_flag_bitsILi8EEENSY_INS5_IJNSA_ILi8EEESI_EEENS5_IJSI_SD_EEEEEEEvNS4_8identityENS4_18SM100_TMA_2SM_LOADES1G_vS1H_EENS_8epilogue10collective18CollectiveEpilogueINS1K_23Sm100TmaWarpSpecializedILi1ELi1ELi64ELb0ELb0EEEJNS5_IJNSA_ILi128EEESH_SI_EEENS5_IJNSY_IS1P_SD_EENSY_ISH_SD_EEEEESK_SL_SK_SL_NS1K_6fusion15FusionCallbacksIS1O_NS1U_17LinearCombinationISK_fSK_fLNS_15FloatRoundStyleE2EEES1Q_S1T_JEEENS4_5SM1004TMEM4LOAD26SM100_TMEM_LOAD_32dp32b64xENS4_13SM90_TMA_LOADENS17_INS18_ILi2ELi4ELi3EEES1B_NSY_INS5_IJS1C_SH_EEENS5_IJSH_SD_EEEEEEENS4_39AutoVectorizingCopyWithAssumedAlignmentILi128EEENS4_14SM90_TMA_STOREES29_S2B_S2B_EEEvvEEEEvNT_6ParamsE:
[----:B------:R-:W1:Y:S01]  /*0000*/  LDC R1, c[0x0][0x37c] ;  /* 0x0000df00ff017b82 */ /* 0x000e620000000800 */
[----:B------:R-:W2:Y:S01]  /*0010*/  S2R R131, SR_TID.X ;  /* 0x0000000000837919 */ /* 0x000ea20000002100 */
[----:B------:R-:W3:Y:S06]  /*0020*/  LDCU.64 UR6, c[0x0][0x890] ;  /* 0x00011200ff0677ac */ /* 0x000eec0008000a00 */
[----:B------:R-:W4:Y:S01]  /*0030*/  S2UR UR54, SR_CgaCtaId ;  /* 0x00000000003679c3 */ /* 0x000f220000008800 */
[----:B------:R-:W-:Y:S01]  /*0040*/  PRMT R141, RZ, 0x7610, R141 ;  /* 0x00007610ff8d7816 */ /* 0x000fe2000000008d */
[----:B------:R-:W1:Y:S01]  /*0050*/  LDCU.64 UR52, c[0x0][0x358] ;  /* 0x00006b00ff3477ac */ /* 0x000e620008000a00 */
[----:B------:R-:W-:-:S02]  /*0060*/  ELECT P0, URZ, PT ;  /* 0x0000000000ff782f */ /* 0x000fc40003800000 */
[----:B---3--:R-:W-:-:S04]  /*0070*/  ISETP.NE.U32.AND P1, PT, RZ, UR6, PT ;  /* 0x00000006ff007c0c */ /* 0x008fc8000bf25070 */
[----:B------:R-:W-:Y:S01]  /*0080*/  ISETP.NE.AND.EX P2, PT, RZ, UR7, PT, P1 ;  /* 0x00000007ff007c0c */ /* 0x000fe2000bf45310 */
[----:B----4-:R-:W-:Y:S02]  /*0090*/  ULOP3.LUT UR15, UR54, 0x1, URZ, 0xc0, !UPT ;  /* 0x00000001360f7892 */ /* 0x010fe4000f8ec0ff */
[----:B------:R-:W-:Y:S01]  /*00a0*/  ULOP3.LUT UR12, UR54, 0x1, URZ, 0x3c, !UPT ;  /* 0x00000001360c7892 */ /* 0x000fe2000f8e3cff */
[----:B--2---:R-:W-:-:S05]  /*00b0*/  SHF.R.U32.HI R142, RZ, 0x5, R131 ;  /* 0x00000005ff8e7819 */ /* 0x004fca0000011683 */
[----:B------:R-:W2:Y:S02]  /*00c0*/  SHFL.IDX PT, R0, R142, RZ, 0x1f ;  /* 0x00001fff8e007589 */ /* 0x000ea400000e0000 */
[----:B--2---:R-:W-:Y:S02]  /*00d0*/  R2UR UR11, R0 ;  /* 0x00000000000b72ca */ /* 0x004fe400000e0000 */
[----:B-1----:R-:W-:Y:S05]  /*00e0*/  @P2 BRA `(.L_x_0) ;  /* 0x00000000002c2947 */ /* 0x002fea0003800000 */
[----:B------:R-:W1:Y:S02]  /*00f0*/  LDCU.64 UR4, c[0x0][0x888] ;  /* 0x00011100ff0477ac */ /* 0x000e640008000a00 */
[----:B-1----:R-:W-:-:S04]  /*0100*/  UISETP.NE.U32.AND UP0, UPT, UR4, URZ, UPT ;  /* 0x000000ff0400728c */ /* 0x002fc8000bf05070 */
[----:B------:R-:W-:-:S09]  /*0110*/  UISETP.NE.AND.EX UP0, UPT, UR5, URZ, UPT, UP0 ;  /* 0x000000ff0500728c */ /* 0x000fd2000bf05300 */
[----:B------:R-:W-:Y:S05]  /*0120*/  BRA.U !UP0, `(.L_x_1) ;  /* 0x0000000108107547 */ /* 0x000fea000b800000 */
[----:B------:R-:W1:Y:S02]  /*0130*/  LDC.64 R2, c[0x0][0x888] ;  /* 0x00022200ff027b82 */ /* 0x000e640000000a00 */
[----:B-1----:R1:W5:Y:S01]  /*0140*/  LDG.E R71, desc[UR52][R2.64] ;  /* 0x0000003402477981 */ /* 0x002362000c1e1900 */
[----:B------:R-:W-:Y:S01]  /*0150*/  HFMA2 R141, -RZ, RZ, 0, 5.9604644775390625e-08 ;  /* 0x00000001ff8d7431 */ /* 0x000fe200000001ff */
[----:B------:R-:W-:Y:S05]  /*0160*/  BRA `(.L_x_0) ;  /* 0x00000000000c7947 */ /* 0x000fea0003800000 */
.L_x_1:
[----:B------:R-:W1:Y:S01]  /*0170*/  LDCU UR4, c[0x0][0x880] ;  /* 0x00011000ff0477ac */ /* 0x000e620008000800 */
[----:B------:R-:W-:Y:S01]  /*0180*/  HFMA2 R141, -RZ, RZ, 0, 5.9604644775390625e-08 ;  /* 0x00000001ff8d7431 */ /* 0x000fe200000001ff */
[----:B-1----:R-:W-:-:S07]  /*0190*/  MOV R71, UR4 ;  /* 0x0000000400477c02 */ /* 0x002fce0008000f00 */
.L_x_0:
[----:B------:R-:W2:Y:S02]  /*01a0*/  LDCU.64 UR4, c[0x0][0x8b0] ;  /* 0x00011600ff0477ac */ /* 0x000ea40008000a00 */
[----:B--2---:R-:W-:-:S04]  /*01b0*/  UISETP.NE.U32.AND UP0, UPT, UR4, URZ, UPT ;  /* 0x000000ff0400728c */ /* 0x004fc8000bf05070 */
[----:B------:R-:W-:-:S09]  /*01c0*/  UISETP.NE.AND.EX UP0, UPT, UR5, URZ, UPT, UP0 ;  /* 0x000000ff0500728c */ /* 0x000fd2000bf05300 */
[----:B------:R-:W-:Y:S05]  /*01d0*/  BRA.U UP0, `(.L_x_2) ;  /* 0x0000000100247547 */ /* 0x000fea000b800000 */
[----:B------:R-:W2:Y:S02]  /*01e0*/  LDCU.64 UR4, c[0x0][0x8a8] ;  /* 0x00011500ff0477ac */ /* 0x000ea40008000a00 */
[----:B--2---:R-:W-:-:S04]  /*01f0*/  UISETP.NE.U32.AND UP0, UPT, UR4, URZ, UPT ;  /* 0x000000ff0400728c */ /* 0x004fc8000bf05070 */
[----:B------:R-:W-:-:S09]  /*0200*/  UISETP.NE.AND.EX UP0, UPT, UR5, URZ, UPT, UP0 ;  /* 0x000000ff0500728c */ /* 0x000fd2000bf05300 */
[----:B------:R-:W-:Y:S05]  /*0210*/  BRA.U !UP0, `(.L_x_3) ;  /* 0x00000001080c7547 */ /* 0x000fea000b800000 */
[----:B-1----:R-:W1:Y:S02]  /*0220*/  LDC.64 R2, c[0x0][0x8a8] ;  /* 0x00022a00ff027b82 */ /* 0x002e640000000a00 */
[----:B-1----:R2:W5:Y:S01]  /*0230*/  LDG.E R70, desc[UR52][R2.64] ;  /* 0x0000003402467981 */ /* 0x002562000c1e1900 */
[----:B------:R-:W-:Y:S05]  /*0240*/  BRA `(.L_x_2) ;  /* 0x0000000000087947 */ /* 0x000fea0003800000 */
.L_x_3:
[----:B------:R-:W2:Y:S02]  /*0250*/  LDCU UR4, c[0x0][0x8a0] ;  /* 0x00011400ff0477ac */ /* 0x000ea40008000800 */
[----:B--2---:R-:W-:Y:S02]  /*0260*/  MOV R70, UR4 ;  /* 0x0000000400467c02 */ /* 0x004fe40008000f00 */
.L_x_2:
[----:B------:R-:W-:Y:S01]  /*0270*/  IMAD.U32 R0, RZ, RZ, UR11 ;  /* 0x0000000bff007e24 */ /* 0x000fe2000f8e00ff */
[----:B------:R-:W-:Y:S04]  /*0280*/  BSSY.RECONVERGENT B0, `(.L_x_4) ;  /* 0x000000c000007945 */ /* 0x000fe80003800200 */
[C---:B------:R-:W-:Y:S02]  /*0290*/  ISETP.NE.OR P3, PT, R0.reuse, 0x1, !P0 ;  /* 0x000000010000780c */ /* 0x040fe40004765670 */
[----:B------:R-:W-:-:S11]  /*02a0*/  ISETP.NE.OR P2, PT, R0, 0x3, !P0 ;  /* 0x000000030000780c */ /* 0x000fd60004745670 */
[----:B------:R-:W-:Y:S05]  /*02b0*/  @P3 BRA `(.L_x_5) ;  /* 0x0000000000203947 */ /* 0x000fea0003800000 */
[----:B------:R-:W3:Y:S02]  /*02c0*/  LDCU.64 UR4, c[0x0][0x348] ;  /* 0x00006900ff0477ac */ /* 0x000ee40008000a00 */
[----:B---3--:R-:W-:Y:S02]  /*02d0*/  UIADD3 UR8, UP1, UPT, UR4, 0x80, URZ ;  /* 0x0000008004087890 */ /* 0x008fe4000ff3e0ff */
[----:B------:R-:W-:Y:S02]  /*02e0*/  UIADD3 UR4, UP0, UPT, UR4, 0x180, URZ ;  /* 0x0000018004047890 */ /* 0x000fe4000ff1e0ff */
[----:B------:R-:W-:Y:S02]  /*02f0*/  UIADD3.X UR9, UPT, UPT, URZ, UR5, URZ, UP1, !UPT ;  /* 0x00000005ff097290 */ /* 0x000fe40008ffe4ff */
[----:B------:R-:W-:-:S07]  /*0300*/  UIADD3.X UR5, UPT, UPT, URZ, UR5, URZ, UP0, !UPT ;  /* 0x00000005ff057290 */ /* 0x000fce00087fe4ff */
[----:B------:R3:W-:Y:S02]  /*0310*/  UTMACCTL.PF [UR8] ;  /* 0x00000000080079b9 */ /* 0x0007e40008040000 */
[----:B------:R3:W-:Y:S02]  /*0320*/  UTMACCTL.PF [UR4] ;  /* 0x00000000040079b9 */ /* 0x0007e40008040000 */
[----:B---3--:R-:W-:Y:S01]  /*0330*/  NOP ;  /* 0x0000000000007918 */ /* 0x008fe20000000000 */
.L_x_5:
[----:B------:R-:W-:Y:S05]  /*0340*/  BSYNC.RECONVERGENT B0 ;  /* 0x0000000000007941 */ /* 0x000fea0003800200 */
.L_x_4:
[----:B------:R-:W-:Y:S04]  /*0350*/  BSSY.RECONVERGENT B0, `(.L_x_6) ;  /* 0x000000a000007945 */ /* 0x000fe80003800200 */
        /* <DEDUP_REMOVED lines=9> */
.L_x_7:
[----:B------:R-:W-:Y:S05]  /*03f0*/  BSYNC.RECONVERGENT B0 ;  /* 0x0000000000007941 */ /* 0x000fea0003800200 */
.L_x_6:
[----:B------:R-:W3:Y:S01]  /*0400*/  LDCU.64 UR4, c[0x0][0x888] ;  /* 0x00011100ff0477ac */ /* 0x000ee20008000a00 */
[----:B------:R-:W-:Y:S01]  /*0410*/  ISETP.NE.AND.EX P1, PT, RZ, UR7, PT, P1 ;  /* 0x00000007ff007c0c */ /* 0x000fe2000bf25310 */
[----:B------:R-:W-:Y:S01]  /*0420*/  UPLOP3.LUT UP4, UPT, UPT, UPT, UPT, 0x80, 0x8 ;  /* 0x000000000008789c */ /* 0x000fe20003f8f070 */
[----:B---3--:R-:W-:-:S04]  /*0430*/  ISETP.NE.U32.AND P2, PT, RZ, UR4, PT ;  /* 0x00000004ff007c0c */ /* 0x008fc8000bf45070 */
[----:B------:R-:W-:-:S13]  /*0440*/  ISETP.NE.AND.EX P2, PT, RZ, UR5, PT, P2 ;  /* 0x00000005ff007c0c */ /* 0x000fda000bf45320 */
[----:B------:R-:W-:Y:S05]  /*0450*/  @P2 BRA P1, `(.L_x_8) ;  /* 0x0000000000282947 */ /* 0x000fea0000800000 */
[----:B------:R-:W-:Y:S01]  /*0460*/  UISETP.NE.U32.AND UP0, UPT, UR6, URZ, UPT ;  /* 0x000000ff0600728c */ /* 0x000fe2000bf05070 */
[----:B-----5:R-:W-:Y:S01]  /*0470*/  FSETP.NEU.AND P1, PT, R71, RZ, PT ;  /* 0x000000ff4700720b */ /* 0x020fe20003f2d000 */
[----:B------:R-:W-:Y:S02]  /*0480*/  UISETP.NE.U32.AND UP2, UPT, UR4, URZ, UPT ;  /* 0x000000ff0400728c */ /* 0x000fe4000bf45070 */
[----:B------:R-:W-:Y:S02]  /*0490*/  UISETP.NE.AND.EX UP1, UPT, UR7, URZ, UPT, UP0 ;  /* 0x000000ff0700728c */ /* 0x000fe4000bf25300 */
[----:B------:R-:W-:-:S04]  /*04a0*/  UISETP.NE.AND.EX UP0, UPT, UR5, URZ, UPT, UP2 ;  /* 0x000000ff0500728c */ /* 0x000fc8000bf05320 */
[----:B------:R-:W-:-:S04]  /*04b0*/  USEL UR4, URZ, 0xffffffff, UP0 ;  /* 0xffffffffff047887 */ /* 0x000fc80008000000 */
[----:B------:R-:W-:Y:S01]  /*04c0*/  VOTEU.ANY UP0, P1 ;  /* 0x0000000000ff7886 */ /* 0x000fe20000800100 */
[----:B------:R-:W-:-:S04]  /*04d0*/  @!UP1 USEL UR4, URZ, 0xffffffff, UP0 ;  /* 0xffffffffff049887 */ /* 0x000fc80008000000 */
[----:B------:R-:W-:-:S04]  /*04e0*/  ULOP3.LUT UR4, UR4, 0x1, URZ, 0xc0, !UPT ;  /* 0x0000000104047892 */ /* 0x000fc8000f8ec0ff */
[----:B------:R-:W-:-:S11]  /*04f0*/  UISETP.NE.U32.AND UP4, UPT, UR4, 0x1, UPT ;  /* 0x000000010400788c */ /* 0x000fd6000bf85070 */
.L_x_8:
[----:B------:R-:W3:Y:S01]  /*0500*/  SHFL.IDX PT, R0, R142, RZ, 0x1f ;  /* 0x00001fff8e007589 */ /* 0x000ee200000e0000 */
[----:B------:R-:W-:-:S04]  /*0510*/  UISETP.NE.AND UP0, UPT, UR11, 0x2, UPT ;  /* 0x000000020b00788c */ /* 0x000fc8000bf05270 */
[----:B------:R-:W-:Y:S02]  /*0520*/  UISETP.EQ.AND UP1, UPT, UR15, URZ, !UP0 ;  /* 0x000000ff0f00728c */ /* 0x000fe4000c722270 */
[----:B------:R-:W-:-:S04]  /*0530*/  USEL UR26, URZ, 0x1, UP0 ;  /* 0x00000001ff1a7887 */ /* 0x000fc80008000000 */
[----:B------:R-:W-:Y:S02]  /*0540*/  PLOP3.LUT P3, PT, P0, PT, UP1, 0x80, 0x8 ;  /* 0x000000000008781c */ /* 0x000fe4000076f018 */
[----:B---3--:R-:W-:-:S13]  /*0550*/  ISETP.NE.AND P1, PT, R0, RZ, PT ;  /* 0x000000ff0000720c */ /* 0x008fda0003f25270 */
[----:B------:R-:W-:Y:S05]  /*0560*/  @P1 BRA `(.L_x_9) ;  /* 0x0000000400881947 */ /* 0x000fea0003800000 */
[----:B------:R-:W-:Y:S01]  /*0570*/  ELECT P1, URZ, PT ;  /* 0x0000000000ff782f */ /* 0x000fe20003820000 */
[----:B------:R-:W-:-:S12]  /*0580*/  BSSY.RECONVERGENT B0, `(.L_x_9) ;  /* 0x0000060000007945 */ /* 0x000fd80003800200 */
[----:B------:R-:W-:Y:S05]  /*0590*/  @!P1 BRA `(.L_x_10) ;  /* 0x0000000400789947 */ /* 0x000fea0003800000 */
[----:B------:R-:W-:Y:S01]  /*05a0*/  UMOV UR6, 0x400 ;  /* 0x0000040000067882 */ /* 0x000fe20000000000 */
[----:B------:R-:W-:Y:S01]  /*05b0*/  UMOV UR5, 0x1 ;  /* 0x0000000100057882 */ /* 0x000fe20000000000 */
[----:B------:R-:W-:Y:S01]  /*05c0*/  UMOV UR4, 0x4 ;  /* 0x0000000400047882 */ /* 0x000fe20000000000 */
[----:B------:R-:W-:Y:S02]  /*05d0*/  ULEA UR6, UR54, UR6, 0x18 ;  /* 0x0000000636067291 */ /* 0x000fe4000f8ec0ff */
[----:B------:R-:W-:-:S04]  /*05e0*/  UIADD3 UR8, UPT, UPT, -UR5, 0x100000, URZ ;  /* 0x0010000005087890 */ /* 0x000fc8000fffe1ff */
[----:B------:R-:W-:Y:S02]  /*05f0*/  USHF.L.U32 UR9, UR8, 0xb, URZ ;  /* 0x0000000b08097899 */ /* 0x000fe400080006ff */
[----:B------:R-:W-:Y:S02]  /*0600*/  USHF.L.U32 UR8, UR8, 0x1, URZ ;  /* 0x0000000108087899 */ /* 0x000fe400080006ff */
[----:B------:R-:W-:-:S04]  /*0610*/  UIADD3 UR4, UPT, UPT, -UR4, 0x100000, URZ ;  /* 0x0010000004047890 */ /* 0x000fc8000fffe1ff */
[----:B------:R-:W-:Y:S02]  /*0620*/  USHF.L.U32 UR5, UR4, 0xb, URZ ;  /* 0x0000000b04057899 */ /* 0x000fe400080006ff */
[----:B------:R-:W-:Y:S01]  /*0630*/  USHF.L.U32 UR4, UR4, 0x1, URZ ;  /* 0x0000000104047899 */ /* 0x000fe200080006ff */
[----:B------:R-:W3:Y:S03]  /*0640*/  FENCE.VIEW.ASYNC.S ;  /* 0x00000000000073c6 */ /* 0x000ee60000000000 */
[----:B---3--:R3:W4:Y:S08]  /*0650*/  SYNCS.EXCH.64 URZ, [UR6], UR8 ;  /* 0x0000000806ff75b2 */ /* 0x0087300008000100 */
[----:B------:R3:W1:Y:S01]  /*0660*/  SYNCS.EXCH.64 URZ, [UR6+0x148], UR4 ;  /* 0x0001480406ff75b2 */ /* 0x0006620008000100 */
        /* <DEDUP_REMOVED lines=79> */
[----:B------:R3:W1:Y:S02]  /*0b60*/  SYNCS.EXCH.64 URZ, [UR6+0x288], UR4 ;  /* 0x0002880406ff75b2 */ /* 0x0006640008000100 */
[----:B---34-:R-:W-:Y:S01]  /*0b70*/  NOP ;  /* 0x0000000000007918 */ /* 0x018fe20000000000 */
.L_x_10:
[----:B------:R-:W-:Y:S05]  /*0b80*/  BSYNC.RECONVERGENT B0 ;  /* 0x0000000000007941 */ /* 0x000fea0003800200 */
.L_x_9:
[----:B------:R-:W3:Y:S01]  /*0b90*/  SHFL.IDX PT, R0, R142, RZ, 0x1f ;  /* 0x00001fff8e007589 */ /* 0x000ee200000e0000 */
[----:B------:R-:W-:Y:S01]  /*0ba0*/  NOP ;  /* 0x0000000000007918 */ /* 0x000fe20000000000 */
[----:B---3--:R-:W-:-:S13]  /*0bb0*/  ISETP.NE.AND P1, PT, R0, 0x1, PT ;  /* 0x000000010000780c */ /* 0x008fda0003f25270 */
[----:B------:R-:W-:Y:S05]  /*0bc0*/  @P1 BRA `(.L_x_11) ;  /* 0x00000000003c1947 */ /* 0x000fea0003800000 */
        /* <DEDUP_REMOVED lines=10> */
[----:B------:R-:W-:Y:S01]  /*0c70*/  ELECT P1, URZ, PT ;  /* 0x0000000000ff782f */ /* 0x000fe20003820000 */
[----:B------:R-:W3:Y:S02]  /*0c80*/  FENCE.VIEW.ASYNC.S ;  /* 0x00000000000073c6 */ /* 0x000ee40000000000 */
[----:B---3--:R3:W4:Y:S08]  /*0c90*/  SYNCS.EXCH.64 URZ, [UR6+0x290], UR8 ;  /* 0x0002900806ff75b2 */ /* 0x0087300008000100 */
[----:B------:R3:W1:Y:S01]  /*0ca0*/  SYNCS.EXCH.64 URZ, [UR6+0x298], UR4 ;  /* 0x0002980406ff75b2 */ /* 0x0006620008000100 */
[----:B------:R-:W-:Y:S01]  /*0cb0*/  NOP ;  /* 0x0000000000007918 */ /* 0x000fe20000000000 */
.L_x_11:
[----:B------:R-:W2:Y:S01]  /*0cc0*/  SHFL.IDX PT, R0, R142, RZ, 0x1f ;  /* 0x00001fff8e007589 */ /* 0x000ea200000e0000 */
[----:B------:R-:W-:Y:S01]  /*0cd0*/  NOP ;  /* 0x0000000000007918 */ /* 0x000fe20000000000 */
[----:B--2---:R-:W-:-:S13]  /*0ce0*/  ISETP.NE.AND P1, PT, R0, 0x3, PT ;  /* 0x000000030000780c */ /* 0x004fda0003f25270 */
[----:B------:R-:W-:Y:S05]  /*0cf0*/  @P1 BRA `(.L_x_12) ;  /* 0x00000000002c1947 */ /* 0x000fea0003800000 */
[----:B---3--:R-:W-:Y:S01]  /*0d00*/  UMOV UR5, 0x400 ;  /* 0x0000040000057882 */ /* 0x008fe20000000000 */
[----:B------:R-:W-:Y:S01]  /*0d10*/  UMOV UR4, 0x20 ;  /* 0x0000002000047882 */ /* 0x000fe20000000000 */
[----:B------:R-:W-:Y:S02]  /*0d20*/  ULEA UR5, UR54, UR5, 0x18 ;  /* 0x0000000536057291 */ /* 0x000fe4000f8ec0ff */
[----:B------:R-:W-:-:S04]  /*0d30*/  UIADD3 UR6, UPT, UPT, -UR4, 0x100000, URZ ;  /* 0x0010000004067890 */ /* 0x000fc8000fffe1ff */
[----:B------:R-:W-:Y:S02]  /*0d40*/  USHF.L.U32 UR7, UR6, 0xb, URZ ;  /* 0x0000000b06077899 */ /* 0x000fe400080006ff */
[----:B------:R-:W-:Y:S01]  /*0d50*/  USHF.L.U32 UR6, UR6, 0x1, URZ ;  /* 0x0000000106067899 */ /* 0x000fe200080006ff */
[----:B------:R-:W-:Y:S01]  /*0d60*/  ELECT P1, URZ, PT ;  /* 0x0000000000ff782f */ /* 0x000fe20003820000 */
[----:B------:R-:W2:Y:S10]  /*0d70*/  FENCE.VIEW.ASYNC.S ;  /* 0x00000000000073c6 */ /* 0x000eb40000000000 */
[----:B--2---:R2:W3:Y:S01]  /*0d80*/  SYNCS.EXCH.64 URZ, [UR5+0x2a0], UR6 ;  /* 0x0002a00605ff75b2 */ /* 0x0044e20008000100 */
[----:B------:R2:W1:Y:S01]  /*0d90*/  SYNCS.EXCH.64 URZ, [UR5+0x2a8], UR6 ;  /* 0x0002a80605ff75b2 */ /* 0x0004620008000100 */
[----:B------:R-:W-:Y:S01]  /*0da0*/  NOP ;  /* 0x0000000000007918 */ /* 0x000fe20000000000 */
.L_x_12:
[----:B------:R-:W4:Y:S01]  /*0db0*/  SHFL.IDX PT, R0, R142, RZ, 0x1f ;  /* 0x00001fff8e007589 */ /* 0x000f2200000e0000 */
[----:B------:R-:W-:Y:S01]  /*0dc0*/  NOP ;  /* 0x0000000000007918 */ /* 0x000fe20000000000 */
[----:B----4-:R-:W-:-:S13]  /*0dd0*/  ISETP.NE.AND P1, PT, R0, 0x4, PT ;  /* 0x000000040000780c */ /* 0x010fda0003f25270 */
[----:B------:R-:W-:Y:S05]  /*0de0*/  @P1 BRA `(.L_x_13) ;  /* 0x0000000000481947 */ /* 0x000fea0003800000 */
[----:B--23--:R-:W-:Y:S01]  /*0df0*/  UMOV UR6, 0x720 ;  /* 0x0000072000067882 */ /* 0x00cfe20000000000 */
[----:B------:R-:W-:Y:S01]  /*0e00*/  UMOV UR5, 0x400 ;  /* 0x0000040000057882 */ /* 0x000fe20000000000 */
[----:B------:R-:W-:Y:S01]  /*0e10*/  USEL UR6, UR6, 0x620, UP4 ;  /* 0x0000062006067887 */ /* 0x000fe2000a000000 */
        /* <DEDUP_REMOVED lines=9> */
[----:B------:R-:W2:Y:S02]  /*0eb0*/  FENCE.VIEW.ASYNC.S ;  /* 0x00000000000073c6 */ /* 0x000ea40000000000 */
[----:B--2---:R4:W2:Y:S08]  /*0ec0*/  SYNCS.EXCH.64 URZ, [UR5+0x2b0], UR8 ;  /* 0x0002b00805ff75b2 */ /* 0x0048b00008000100 */
[----:B------:R4:W3:Y:S01]  /*0ed0*/  SYNCS.EXCH.64 URZ, [UR5+0x2c0], UR6 ;  /* 0x0002c00605ff75b2 */ /* 0x0008e20008000100 */
[----:B------:R4:W1:Y:S01]  /*0ee0*/  SYNCS.EXCH.64 URZ, [UR5+0x2b8], UR8 ;  /* 0x0002b80805ff75b2 */ /* 0x0008620008000100 */
[----:B------:R4:W1:Y:S02]  /*0ef0*/  SYNCS.EXCH.64 URZ, [UR5+0x2c8], UR6 ;  /* 0x0002c80605ff75b2 */ /* 0x0008640008000100 */
[----:B----4-:R-:W-:Y:S01]  /*0f00*/  NOP ;  /* 0x0000000000007918 */ /* 0x010fe20000000000 */
.L_x_13:
[----:B------:R-:W4:Y:S01]  /*0f10*/  SHFL.IDX PT, R0, R142, RZ, 0x1f ;  /* 0x00001fff8e007589 */ /* 0x000f2200000e0000 */
[----:B------:R-:W-:Y:S01]  /*0f20*/  NOP ;  /* 0x0000000000007918 */ /* 0x000fe20000000000 */
[----:B----4-:R-:W-:-:S13]  /*0f30*/  ISETP.NE.AND P1, PT, R0, 0x5, PT ;  /* 0x000000050000780c */ /* 0x010fda0003f25270 */
[----:B------:R-:W-:Y:S05]  /*0f40*/  @P1 BRA `(.L_x_14) ;  /* 0x0000000000541947 */ /* 0x000fea0003800000 */
[----:B--23--:R-:W-:Y:S01]  /*0f50*/  UMOV UR6, 0x400 ;  /* 0x0000040000067882 */ /* 0x00cfe20000000000 */
        /* <DEDUP_REMOVED lines=14> */
[----:B------:R4:W1:Y:S01]  /*1040*/  SYNCS.EXCH.64 URZ, [UR6+0x2f8], UR4 ;  /* 0x0002f80406ff75b2 */ /* 0x0008620008000100 */
[----:B------:R4:W1:Y:S01]  /*1050*/  SYNCS.EXCH.64 URZ, [UR6+0x2e0], UR8 ;  /* 0x0002e00806ff75b2 */ /* 0x0008620008000100 */
[----:B------:R4:W1:Y:S01]  /*1060*/  SYNCS.EXCH.64 URZ, [UR6+0x300], UR4 ;  /* 0x0003000406ff75b2 */ /* 0x0008620008000100 */
[----:B------:R4:W1:Y:S01]  /*1070*/  SYNCS.EXCH.64 URZ, [UR6+0x2e8], UR8 ;  /* 0x0002e80806ff75b2 */ /* 0x0008620008000100 */
[----:B------:R4:W1:Y:S02]  /*1080*/  SYNCS.EXCH.64 URZ, [UR6+0x308], UR4 ;  /* 0x0003080406ff75b2 */ /* 0x0008640008000100 */
[----:B----4-:R-:W-:Y:S01]  /*1090*/  NOP ;  /* 0x0000000000007918 */ /* 0x010fe20000000000 */
.L_x_14:
[----:B------:R-:W4:Y:S01]  /*10a0*/  SHFL.IDX PT, R0, R142, RZ, 0x1f ;  /* 0x00001fff8e007589 */ /* 0x000f2200000e0000 */
[----:B------:R-:W-:Y:S01]  /*10b0*/  ISETP.NE.OR P0, PT, RZ, UR11, !P0 ;  /* 0x0000000bff007c0c */ /* 0x000fe2000c705670 */
[----:B------:R-:W-:Y:S01]  /*10c0*/  NOP ;  /* 0x0000000000007918 */ /* 0x000fe20000000000 */
[----:B----4-:R-:W-:-:S13]  /*10d0*/  ISETP.NE.AND P1, PT, R0, 0x3, PT ;  /* 0x000000030000780c */ /* 0x010fda0003f25270 */
[----:B------:R-:W-:Y:S05]  /*10e0*/  @P1 BRA `(.L_x_15) ;  /* 0x0000000000341947 */ /* 0x000fea0003800000 */
[----:B--23--:R-:W-:Y:S01]  /*10f0*/  UMOV UR5, 0x400 ;  /* 0x0000040000057882 */ /* 0x00cfe20000000000 */
[----:B------:R-:W-:Y:S01]  /*1100*/  UMOV UR4, 0x20 ;  /* 0x0000002000047882 */ /* 0x000fe20000000000 */
[----:B------:R-:W-:Y:S02]  /*1110*/  ULEA UR5, UR54, UR5, 0x18 ;  /* 0x0000000536057291 */ /* 0x000fe4000f8ec0ff */
[----:B------:R-:W-:-:S04]  /*1120*/  UIADD3 UR6, UPT, UPT, -UR4, 0x100000, URZ ;  /* 0x0010000004067890 */ /* 0x000fc8000fffe1ff */
[----:B------:R-:W-:Y:S02]  /*1130*/  USHF.L.U32 UR7, UR6, 0xb, URZ ;  /* 0x0000000b06077899 */ /* 0x000fe400080006ff */
[----:B------:R-:W-:Y:S01]  /*1140*/  USHF.L.U32 UR6, UR6, 0x1, URZ ;  /* 0x0000000106067899 */ /* 0x000fe200080006ff */
[----:B------:R-:W-:Y:S01]  /*1150*/  ELECT P1, URZ, PT ;  /* 0x0000000000ff782f */ /* 0x000fe20003820000 */
[----:B------:R-:W2:Y:S10]  /*1160*/  FENCE.VIEW.ASYNC.S ;  /* 0x00000000000073c6 */ /* 0x000eb40000000000 */
[----:B--2---:R4:W2:Y:S01]  /*1170*/  SYNCS.EXCH.64 URZ, [UR5+0x310], UR6 ;  /* 0x0003100605ff75b2 */ /* 0x0048a20008000100 */
[----:B------:R4:W3:Y:S01]  /*1180*/  SYNCS.EXCH.64 URZ, [UR5+0x320], UR6 ;  /* 0x0003200605ff75b2 */ /* 0x0008e20008000100 */
[----:B------:R4:W1:Y:S01]  /*1190*/  SYNCS.EXCH.64 URZ, [UR5+0x318], UR6 ;  /* 0x0003180605ff75b2 */ /* 0x0008620008000100 */
[----:B------:R4:W1:Y:S02]  /*11a0*/  SYNCS.EXCH.64 URZ, [UR5+0x328], UR6 ;  /* 0x0003280605ff75b2 */ /* 0x0008640008000100 */
[----:B----4-:R-:W-:Y:S01]  /*11b0*/  NOP ;  /* 0x0000000000007918 */ /* 0x010fe20000000000 */
.L_x_15:
[----:B------:R-:W-:Y:S01]  /*11c0*/  VOTEU.ALL UP0, P0 ;  /* 0x0000000000ff7886 */ /* 0x000fe20000000000 */
[----:B--23--:R-:W-:Y:S01]  /*11d0*/  UMOV UR6, 0x20 ;  /* 0x0000002000067882 */ /* 0x00cfe20000000000 */
[----:B------:R-:W2:Y:S01]  /*11e0*/  LDCU UR5, c[0x0][0x36c] ;  /* 0x00006d80ff0577ac */ /* 0x000ea20008000800 */
[----:B------:R-:W-:Y:S01]  /*11f0*/  NOP ;  /* 0x0000000000007918 */ /* 0x000fe20000000000 */
[----:B------:R-:W-:Y:S01]  /*1200*/  LOP3.LUT R0, R131, 0x1f, RZ, 0xc0, !PT ;  /* 0x0000001f83007812 */ /* 0x000fe200078ec0ff */
[----:B------:R-:W-:Y:S01]  /*1210*/  @!UP0 UMOV UR4, 0x400 ;  /* 0x0000040000048882 */ /* 0x000fe20000000000 */
[----:B------:R-:W-:-:S04]  /*1220*/  @!UP0 UIADD3 UR6, UPT, UPT, -UR6, 0x100000, URZ ;  /* 0x0010000006068890 */ /* 0x000fc8000fffe1ff */
[----:B------:R-:W-:Y:S02]  /*1230*/  @!UP0 USHF.L.U32 UR7, UR6, 0xb, URZ ;  /* 0x0000000b06078899 */ /* 0x000fe400080006ff */
[----:B------:R-:W-:Y:S02]  /*1240*/  @!UP0 USHF.L.U32 UR6, UR6, 0x1, URZ ;  /* 0x0000000106068899 */ /* 0x000fe400080006ff */
[----:B------:R-:W-:Y:S01]  /*1250*/  @!UP0 ULEA UR4, UR54, UR4, 0x18 ;  /* 0x0000000436048291 */ /* 0x000fe2000f8ec0ff */
[----:B------:R-:W-:Y:S01]  /*1260*/  VOTEU.ALL UP0, P0 ;  /* 0x0000000000ff7886 */ /* 0x000fe20000000000 */
[----:B------:R-:W-:Y:S02]  /*1270*/  UISETP.NE.AND UP5, UPT, UR11, URZ, UPT ;  /* 0x000000ff0b00728c */ /* 0x000fe4000bfa5270 */
[----:B--2---:R-:W-:Y:S01]  /*1280*/  UISETP.EQ.U32.AND UP6, UPT, UR5, 0x1, UPT ;  /* 0x000000010500788c */ /* 0x004fe2000bfc2070 */
[----:B------:R-:W2:Y:S07]  /*1290*/  FENCE.VIEW.ASYNC.S ;  /* 0x00000000000073c6 */ /* 0x000eae0000000000 */
[----:B--2---:R2:W3:Y:S01]  /*12a0*/  @!UP0 SYNCS.EXCH.64 URZ, [UR4+0x330], UR6 ;  /* 0x0003300604ff85b2 */ /* 0x0044e20008000100 */
[----:B------:R-:W-:Y:S05]  /*12b0*/  BRA.U !UP6, `(.L_x_16) ;  /* 0x000000010e087547 */ /* 0x000fea000b800000 */
[----:B-1-3--:R-:W-:Y:S01]  /*12c0*/  UCGABAR_ARV ;  /* 0x00000000000079c7 */ /* 0x00afe20008000000 */
[----:B------:R-:W-:Y:S05]  /*12d0*/  BRA `(.L_x_17) ;  /* 0x0000000000047947 */ /* 0x000fea0003800000 */
.L_x_16:
[----:B-1-3--:R-:W-:Y:S01]  /*12e0*/  NOP ;  /* 0x0000000000007918 */ /* 0x00afe20000000000 */
.L_x_17:
[----:B------:R-:W1:Y:S01]  /*12f0*/  S2UR UR10, SR_CTAID.X ;  /* 0x00000000000a79c3 */ /* 0x000e620000002500 */
[----:B------:R-:W-:-:S05]  /*1300*/  CS2R.32 R3, SR_CgaSize ;  /* 0x0000000000037805 */ /* 0x000fca0000008a00 */
[----:B------:R-:W-:-:S05]  /*1310*/  IMAD R3, R3, -0xa0, RZ ;  /* 0xffffff6003037824 */ /* 0x000fca00078e02ff */
[----:B------:R-:W-:-:S14]  /*1320*/  R2UR UR5, R3 ;  /* 0x00000000030572ca */ /* 0x000fdc00000e0000 */
[----:B------:R-:W3:Y:S01]  /*1330*/  LDCU UR5, c[0x0][UR5+0x2b0] ;  /* 0x00005600050577ac */ /* 0x000ee20008000800 */
[----:B------:R-:W-:-:S05]  /*1340*/  CS2R.32 R3, SR_CgaSize ;  /* 0x0000000000037805 */ /* 0x000fca0000008a00 */
[----:B------:R-:W-:-:S05]  /*1350*/  IMAD R3, R3, -0xa0, RZ ;  /* 0xffffff6003037824 */ /* 0x000fca00078e02ff */
[----:B--2---:R-:W-:-:S14]  /*1360*/  R2UR UR4, R3 ;  /* 0x00000000030472ca */ /* 0x004fdc00000e0000 */
[----:B------:R-:W2:Y:S01]  /*1370*/  LDCU UR4, c[0x0][UR4+0x2b4] ;  /* 0x00005680040477ac */ /* 0x000ea20008000800 */
[----:B------:R-:W4:Y:S01]  /*1380*/  S2UR UR51, SR_CTAID.Y ;  /* 0x00000000003379c3 */ /* 0x000f220000002600 */
[----:B------:R-:W-:-:S05]  /*1390*/  CS2R.32 R3, SR_CgaSize ;  /* 0x0000000000037805 */ /* 0x000fca0000008a00 */
[----:B------:R-:W-:-:S05]  /*13a0*/  IMAD R3, R3, -0xa0, RZ ;  /* 0xffffff6003037824 */ /* 0x000fca00078e02ff */
[----:B------:R-:W-:-:S14]  /*13b0*/  R2UR UR6, R3 ;  /* 0x00000000030672ca */ /* 0x000fdc00000e0000 */
[----:B------:R-:W2:Y:S01]  /*13c0*/  LDCU UR6, c[0x0][UR6+0x2a0] ;  /* 0x00005400060677ac */ /* 0x000ea20008000800 */
[----:B------:R-:W-:Y:S01]  /*13d0*/  UISETP.GT.U32.AND UP0, UPT, UR15, 0xffff, UPT ;  /* 0x0000ffff0f00788c */ /* 0x000fe2000bf04070 */
[----:B------:R-:W2:Y:S01]  /*13e0*/  LDCU UR17, c[0x0][0xb24] ;  /* 0x00016480ff1177ac */ /* 0x000ea20008000800 */
[----:B------:R-:W2:Y:S01]  /*13f0*/  LDCU UR37, c[0x0][0xb24] ;  /* 0x00016480ff2577ac */ /* 0x000ea20008000800 */
[----:B------:R-:W2:Y:S01]  /*1400*/  LDCU UR16, c[0x0][0xb30] ;  /* 0x00016600ff1077ac */ /* 0x000ea20008000800 */
[----:B-1----:R-:W-:Y:S01]  /*1410*/  I2FP.F32.U32 R3, UR10 ;  /* 0x0000000a00037c45 */ /* 0x002fe20008201000 */
[----:B------:R-:W-:-:S04]  /*1420*/  USHF.L.U32 UR18, UR54, 0x9, URZ ;  /* 0x0000000936127899 */ /* 0x000fc800080006ff */
[----:B---3--:R-:W-:Y:S01]  /*1430*/  FMUL R3, R3, UR5 ;  /* 0x0000000503037c20 */ /* 0x008fe20008400000 */
[----:B------:R-:W-:-:S05]  /*1440*/  CS2R.32 R2, SR_CgaSize ;  /* 0x0000000000027805 */ /* 0x000fca0000008a00 */
[----:B------:R-:W-:-:S05]  /*1450*/  IMAD R2, R2, -0xa0, RZ ;  /* 0xffffff6002027824 */ /* 0x000fca00078e02ff */
[----:B------:R-:W-:-:S14]  /*1460*/  R2UR UR5, R2 ;  /* 0x00000000020572ca */ /* 0x000fdc00000e0000 */
[----:B------:R-:W1:Y:S01]  /*1470*/  LDCU UR5, c[0x0][UR5+0x2a4] ;  /* 0x00005480050577ac */ /* 0x000e620008000800 */
[----:B----4-:R-:W-:Y:S01]  /*1480*/  I2FP.F32.U32 R2, UR51 ;  /* 0x0000003300027c45 */ /* 0x010fe20008201000 */
[----:B------:R-:W-:Y:S01]  /*1490*/  UMOV UR13, 0x55 ;  /* 0x00000055000d7882 */ /* 0x000fe20000000000 */
[----:B------:R-:W3:Y:S03]  /*14a0*/  F2I.U32.TRUNC.NTZ R3, R3 ;  /* 0x0000000300037305 */ /* 0x000ee6000020f000 */
[----:B--2---:R-:W-:Y:S01]  /*14b0*/  FMUL R2, R2, UR4 ;  /* 0x0000000402027c20 */ /* 0x004fe20008400000 */
[----:B------:R-:W-:-:S04]  /*14c0*/  USEL UR4, UR15, 0xffff, !UP0 ;  /* 0x0000ffff0f047887 */ /* 0x000fc8000c000000 */
[----:B------:R-:W-:Y:S01]  /*14d0*/  ULOP3.LUT UR4, UR4, 0xffff, URZ, 0xc0, !UPT ;  /* 0x0000ffff04047892 */ /* 0x000fe2000f8ec0ff */
[----:B------:R-:W2:Y:S01]  /*14e0*/  F2I.U32.TRUNC.NTZ R2, R2 ;  /* 0x0000000200027305 */ /* 0x000ea2000020f000 */
[----:B---3--:R-:W-:Y:S02]  /*14f0*/  R2UR UR49, R3 ;  /* 0x00000000033172ca */ /* 0x008fe400000e0000 */
[----:B------:R-:W-:Y:S02]  /*1500*/  PRMT R3, RZ, 0x7610, R3 ;  /* 0x00007610ff037816 */ /* 0x000fe40000000003 */
[----:B--2---:R-:W-:Y:S02]  /*1510*/  R2UR UR48, R2 ;  /* 0x00000000023072ca */ /* 0x004fe400000e0000 */
[----:B------:R-:W-:-:S07]  /*1520*/  PRMT R2, RZ, 0x7610, R2 ;  /* 0x00007610ff027816 */ /* 0x000fce0000000002 */
[----:B------:R-:W-:-:S04]  /*1530*/  UIADD3 UR49, UPT, UPT, -UR49, URZ, URZ ;  /* 0x000000ff31317290 */ /* 0x000fc8000fffe1ff */
[----:B------:R-:W-:Y:S02]  /*1540*/  UIMAD UR49, UR6, UR49, UR10 ;  /* 0x00000031063172a4 */ /* 0x000fe4000f8e020a */
[----:B------:R-:W-:-:S04]  /*1550*/  UIADD3 UR48, UPT, UPT, -UR48, URZ, URZ ;  /* 0x000000ff30307290 */ /* 0x000fc8000fffe1ff */
[----:B-1----:R-:W-:Y:S01]  /*1560*/  UIMAD UR48, UR5, UR48, UR51 ;  /* 0x00000030053072a4 */ /* 0x002fe2000f8e0233 */
[----:B------:R-:W-:Y:S11]  /*1570*/  BRA.U UP5, `(.L_x_18) ;  /* 0x00000001055c7547 */ /* 0x000ff6000b800000 */
[----:B------:R-:W-:Y:S02]  /*1580*/  UISETP.GT.U32.AND UP0, UPT, UR49, 0x1, UPT ;  /* 0x000000013100788c */ /* 0x000fe4000bf04070 */
[----:B------:R-:W-:Y:S02]  /*1590*/  ULOP3.LUT UR5, UR49, 0xfffffffe, URZ, 0xc0, !UPT ;  /* 0xfffffffe31057892 */ /* 0x000fe4000f8ec0ff */
[----:B------:R-:W-:Y:S02]  /*15a0*/  UISETP.NE.AND UP3, UPT, UR48, URZ, UP0 ;  /* 0x000000ff3000728c */ /* 0x000fe40008765270 */
[----:B------:R-:W-:Y:S02]  /*15b0*/  UISETP.NE.AND UP2, UPT, UR48, 0x1, UP0 ;  /* 0x000000013000788c */ /* 0x000fe40008745270 */
[----:B------:R-:W-:Y:S02]  /*15c0*/  UISETP.NE.AND UP1, UPT, UR48, 0x2, UP0 ;  /* 0x000000023000788c */ /* 0x000fe40008725270 */
[----:B------:R-:W-:-:S02]  /*15d0*/  UISETP.NE.AND UP0, UPT, UR48, 0x3, UP0 ;  /* 0x000000033000788c */ /* 0x000fc40008705270 */
[----:B------:R-:W-:Y:S02]  /*15e0*/  USEL UR7, URZ, 0x1, UP3 ;  /* 0x00000001ff077887 */ /* 0x000fe40009800000 */
[----:B------:R-:W-:Y:S02]  /*15f0*/  USEL UR6, URZ, 0x4, UP2 ;  /* 0x00000004ff067887 */ /* 0x000fe40009000000 */
[----:B------:R-:W-:Y:S02]  /*1600*/  USEL UR14, URZ, 0x10, UP1 ;  /* 0x00000010ff0e7887 */ /* 0x000fe40008800000 */
[----:B------:R-:W-:Y:S02]  /*1610*/  USEL UR9, URZ, 0x40, UP0 ;  /* 0x00000040ff097887 */ /* 0x000fe40008000000 */
[----:B------:R-:W-:Y:S02]  /*1620*/  USEL UR8, URZ, 0x2, UP3 ;  /* 0x00000002ff087887 */ /* 0x000fe40009800000 */
[----:B------:R-:W-:-:S02]  /*1630*/  UIADD3 UR14, UPT, UPT, UR14, UR6, UR7 ;  /* 0x000000060e0e7290 */ /* 0x000fc4000fffe007 */
[----:B------:R-:W-:Y:S02]  /*1640*/  USEL UR6, URZ, 0x20, UP1 ;  /* 0x00000020ff067887 */ /* 0x000fe40008800000 */
[----:B------:R-:W-:Y:S02]  /*1650*/  USEL UR7, URZ, 0x8, UP2 ;  /* 0x00000008ff077887 */ /* 0x000fe40009000000 */
[----:B------:R-:W-:Y:S02]  /*1660*/  UIADD3 UR8, UPT, UPT, UR8, UR9, UR14 ;  /* 0x0000000908087290 */ /* 0x000fe4000fffe00e */
[----:B------:R-:W-:Y:S02]  /*1670*/  ULEA UR5, UR48, UR5, 0x1 ;  /* 0x0000000530057291 */ /* 0x000fe4000f8e08ff */
[----:B------:R-:W-:Y:S02]  /*1680*/  USEL UR9, URZ, 0x80, UP0 ;  /* 0x00000080ff097887 */ /* 0x000fe40008000000 */
[----:B------:R-:W-:-:S03]  /*1690*/  UIADD3 UR7, UPT, UPT, UR6, UR7, UR8 ;  /* 0x0000000706077290 */ /* 0x000fc6000fffe008 */
[----:B------:R-:W-:Y:S01]  /*16a0*/  UMOV UR6, 0x3 ;  /* 0x0000000300067882 */ /* 0x000fe20000000000 */
[----:B------:R-:W-:Y:S02]  /*16b0*/  UIADD3 UR7, UPT, UPT, UR7, UR9, URZ ;  /* 0x0000000907077290 */ /* 0x000fe4000fffe0ff */
[----:B------:R-:W-:-:S04]  /*16c0*/  USHF.L.U32 UR5, UR6, UR5, URZ ;  /* 0x0000000506057299 */ /* 0x000fc800080006ff */
[----:B------:R-:W-:Y:S02]  /*16d0*/  MOV R3, UR7 ;  /* 0x0000000700037c02 */ /* 0x000fe40008000f00 */
[----:B------:R-:W-:-:S07]  /*16e0*/  MOV R2, UR5 ;  /* 0x0000000500027c02 */ /* 0x000fce0008000f00 */
.L_x_18:
[----:B------:R-:W1:Y:S01]  /*16f0*/  S2UR UR36, SR_CTAID.Z ;  /* 0x00000000002479c3 */ /* 0x000e620000002700 */
[----:B------:R-:W-:Y:S02]  /*1700*/  UISETP.GE.AND UP0, UPT, UR17, 0x1, UPT ;  /* 0x000000011100788c */ /* 0x000fe4000bf06270 */
[----:B------:R-:W-:Y:S02]  /*1710*/  UISETP.NE.AND UP3, UPT, UR11, 0x2, UPT ;  /* 0x000000020b00788c */ /* 0x000fe4000bf65270 */
[----:B------:R-:W-:Y:S02]  /*1720*/  ULOP3.LUT UR14, UR18, 0xc00, URZ, 0xc0, !UPT ;  /* 0x00000c00120e7892 */ /* 0x000fe4000f8ec0ff */
[----:B------:R-:W-:Y:S01]  /*1730*/  USHF.L.U32 UR13, UR13, UR4, URZ ;  /* 0x000000040d0d7299 */ /* 0x000fe200080006ff */
[----:B------:R-:W-:Y:S02]  /*1740*/  UMOV UR50, UR10 ;  /* 0x0000000a00327c82 */ /* 0x000fe40008000000 */
[----:B------:R-:W-:Y:S09]  /*1750*/  BRA.U !UP0, `(.L_x_19) ;  /* 0x0000000108b87547 */ /* 0x000ff2000b800000 */
[----:B------:R-:W2:Y:S01]  /*1760*/  LDCU.128 UR4, c[0x0][0xb10] ;  /* 0x00016200ff0477ac */ /* 0x000ea20008000c00 */
[----:B------:R-:W3:Y:S01]  /*1770*/  LDCU UR20, c[0x0][0x370] ;  /* 0x00006e00ff1477ac */ /* 0x000ee20008000800 */
[----:B------:R-:W4:Y:S01]  /*1780*/  LDCU UR19, c[0x0][0x374] ;  /* 0x00006e80ff1377ac */ /* 0x000f220008000800 */
[----:B------:R-:W1:Y:S01]  /*1790*/  LDCU UR50, c[0x0][0xb0c] ;  /* 0x00016180ff3277ac */ /* 0x000e620008000800 */
[----:B------:R-:W3:Y:S01]  /*17a0*/  LDCU UR18, c[0x0][0xb20] ;  /* 0x00016400ff1277ac */ /* 0x000ee20008000800 */
[----:B------:R-:W3:Y:S01]  /*17b0*/  LDCU.64 UR8, c[0x0][0xb28] ;  /* 0x00016500ff0877ac */ /* 0x000ee20008000a00 */
[----:B--2---:R-:W-:Y:S02]  /*17c0*/  UISETP.NE.AND UP0, UPT, UR6, 0x1, UPT ;  /* 0x000000010600788c */ /* 0x004fe4000bf05270 */
[----:B----4-:R-:W-:Y:S02]  /*17d0*/  UIMAD.WIDE.U32 UR24, UR19, UR7, URZ ;  /* 0x00000007131872a5 */ /* 0x010fe4000f8e00ff */
[----:B------:R-:W-:-:S02]  /*17e0*/  UISETP.NE.AND UP2, UPT, UR17, 0x1, UPT ;  /* 0x000000011100788c */ /* 0x000fc4000bf45270 */
[----:B-1----:R-:W-:Y:S02]  /*17f0*/  UISETP.NE.AND UP1, UPT, UR50, 0x1, UPT ;  /* 0x000000013200788c */ /* 0x002fe4000bf25270 */
[----:B------:R-:W-:Y:S02]  /*1800*/  UIMAD.WIDE.U32 UR28, UR51, UR7, URZ ;  /* 0x00000007331c72a5 */ /* 0x000fe4000f8e00ff */
[----:B---3--:R-:W-:Y:S01]  /*1810*/  UIMAD.WIDE.U32 UR22, UR20, UR4, URZ ;  /* 0x00000004141672a5 */ /* 0x008fe2000f8e00ff */
[----:B------:R-:W-:Y:S01]  /*1820*/  UMOV UR7, UR25 ;  /* 0x0000001900077c82 */ /* 0x000fe20008000000 */
[----:B------:R-:W-:Y:S02]  /*1830*/  UIMAD.WIDE.U32 UR24, UR10, UR4, URZ ;  /* 0x000000040a1872a5 */ /* 0x000fe4000f8e00ff */
[----:B------:R-:W-:-:S03]  /*1840*/  @UP0 USHF.R.U32.HI UR19, URZ, UR18, UR7 ;  /* 0x00000012ff130299 */ /* 0x000fc60008011607 */
[----:B------:R-:W-:Y:S02]  /*1850*/  @UP1 USHF.R.U32.HI UR20, URZ, UR5, UR23 ;  /* 0x00000005ff141299 */ /* 0x000fe40008011617 */
[----:B------:R-:W-:Y:S02]  /*1860*/  UIMAD.WIDE.U32 UR22, UR19, UR8, URZ ;  /* 0x00000008131672a5 */ /* 0x000fe4000f8e00ff */
[----:B------:R-:W-:Y:S02]  /*1870*/  USHF.R.U32.HI UR29, URZ, UR18, UR29 ;  /* 0x00000012ff1d7299 */ /* 0x000fe4000801161d */
[----:B------:R-:W-:Y:S02]  /*1880*/  UIMAD.WIDE.U32 UR30, UR20, UR8, URZ ;  /* 0x00000008141e72a5 */ /* 0x000fe4000f8e00ff */
[----:B------:R-:W-:Y:S02]  /*1890*/  @UP2 USHF.R.U32.HI UR19, URZ, UR9, UR23 ;  /* 0x00000009ff132299 */ /* 0x000fe40008011617 */
[----:B------:R-:W-:-:S02]  /*18a0*/  USHF.R.U32.HI UR25, URZ, UR5, UR25 ;  /* 0x00000005ff197299 */ /* 0x000fc40008011619 */
[----:B------:R-:W-:Y:S02]  /*18b0*/  USEL UR29, UR51, UR29, !UP0 ;  /* 0x0000001d331d7287 */ /* 0x000fe4000c000000 */
[----:B------:R-:W-:Y:S02]  /*18c0*/  @UP2 USHF.R.U32.HI UR20, URZ, UR9, UR31 ;  /* 0x00000009ff142299 */ /* 0x000fe4000801161f */
[----:B------:R-:W-:Y:S02]  /*18d0*/  UIMAD UR19, UR19, UR17, URZ ;  /* 0x00000011131372a4 */ /* 0x000fe4000f8e02ff */
[----:B------:R-:W-:Y:S02]  /*18e0*/  USEL UR25, UR10, UR25, !UP1 ;  /* 0x000000190a197287 */ /* 0x000fe4000c800000 */
[----:B------:R-:W-:Y:S02]  /*18f0*/  UIMAD UR4, UR20, UR17, URZ ;  /* 0x00000011140472a4 */ /* 0x000fe4000f8e02ff */
[----:B------:R-:W-:-:S02]  /*1900*/  UISETP.GE.AND UP0, UPT, UR29, UR19, UPT ;  /* 0x000000131d00728c */ /* 0x000fc4000bf06270 */
[----:B------:R-:W-:Y:S02]  /*1910*/  UIMAD.WIDE.U32 UR22, UR29, UR8, URZ ;  /* 0x000000081d1672a5 */ /* 0x000fe4000f8e00ff */
[----:B------:R-:W-:Y:S02]  /*1920*/  UISETP.GE.OR UP0, UPT, UR25, UR4, UP0 ;  /* 0x000000041900728c */ /* 0x000fe40008706670 */
[----:B------:R-:W-:Y:S02]  /*1930*/  USHF.R.U32.HI UR4, URZ, UR9, UR23 ;  /* 0x00000009ff047299 */ /* 0x000fe40008011617 */
[----:B------:R-:W-:Y:S02]  /*1940*/  UIMAD.WIDE.U32 UR18, UR25, UR8, URZ ;  /* 0x00000008191272a5 */ /* 0x000fe4000f8e00ff */
[----:B------:R-:W-:Y:S02]  /*1950*/  USEL UR4, UR29, UR4, !UP2 ;  /* 0x000000041d047287 */ /* 0x000fe4000d000000 */
[----:B------:R-:W-:-:S02]  /*1960*/  UIADD3 UR5, UPT, UPT, -UR29, URZ, URZ ;  /* 0x000000ff1d057290 */ /* 0x000fc4000fffe1ff */
[----:B------:R-:W-:Y:S02]  /*1970*/  UIADD3 UR8, UPT, UPT, -UR4, URZ, URZ ;  /* 0x000000ff04087290 */ /* 0x000fe4000fffe1ff */
[----:B------:R-:W-:Y:S02]  /*1980*/  @!UP0 USHF.R.U32.HI UR9, URZ, UR9, UR19 ;  /* 0x00000009ff098299 */ /* 0x000fe40008011613 */
[----:B------:R-:W-:Y:S02]  /*1990*/  UIMAD UR8, UR17, UR8, UR29 ;  /* 0x00000008110872a4 */ /* 0x000fe4000f8e021d */
[----:B------:R-:W-:Y:S02]  /*19a0*/  @!UP0 USEL UR9, UR25, UR9, !UP2 ;  /* 0x0000000919098287 */ /* 0x000fe4000d000000 */
[----:B------:R-:W-:Y:S02]  /*19b0*/  UIADD3 UR7, UPT, UPT, -UR25, URZ, URZ ;  /* 0x000000ff19077290 */ /* 0x000fe4000fffe1ff */
[----:B------:R-:W-:-:S02]  /*19c0*/  @!UP0 UIMAD UR8, UR8, UR20, UR9 ;  /* 0x00000014080882a4 */ /* 0x000fc4000f8e0209 */
[----:B------:R-:W-:Y:S02]  /*19d0*/  @!UP0 UIADD3 UR4, UPT, UPT, UR4, -UR9, URZ ;  /* 0x8000000904048290 */ /* 0x000fe4000fffe0ff */
[----:B------:R-:W-:Y:S02]  /*19e0*/  UIMAD UR5, UR6, UR5, UR51 ;  /* 0x00000005060572a4 */ /* 0x000fe4000f8e0233 */
[----:B------:R-:W-:Y:S02]  /*19f0*/  @!UP0 UIMAD UR29, UR4, UR17, UR25 ;  /* 0x00000011041d82a4 */ /* 0x000fe4000f8e0219 */
[----:B------:R-:W-:Y:S01]  /*1a00*/  UIMAD UR7, UR50, UR7, UR10 ;  /* 0x00000007320772a4 */ /* 0x000fe2000f8e020a */
[----:B------:R-:W-:Y:S01]  /*1a10*/  @!UP0 UMOV UR25, UR8 ;  /* 0x0000000800198c82 */ /* 0x000fe20008000000 */
[----:B------:R-:W-:Y:S02]  /*1a20*/  UIMAD UR51, UR29, UR6, UR5 ;  /* 0x000000061d3372a4 */ /* 0x000fe4000f8e0205 */
[----:B------:R-:W-:-:S12]  /*1a30*/  UIMAD UR50, UR25, UR50, UR7 ;  /* 0x00000032193272a4 */ /* 0x000fd8000f8e0207 */
.L_x_19:
[----:B------:R-:W-:-:S09]  /*1a40*/  UISETP.NE.AND UP0, UPT, UR16, 0x1, UPT ;  /* 0x000000011000788c */ /* 0x000fd2000bf05270 */
[----:B------:R-:W-:Y:S05]  /*1a50*/  BRA.U UP0, `(.L_x_20) ;  /* 0x0000000100407547 */ /* 0x000fea000b800000 */
[----:B------:R-:W2:Y:S01]  /*1a60*/  LDCU.128 UR4, c[0x0][0xb10] ;  /* 0x00016200ff0477ac */ /* 0x000ea20008000c00 */
[----:B------:R-:W3:Y:S01]  /*1a70*/  LDCU UR9, c[0x0][0xb0c] ;  /* 0x00016180ff0977ac */ /* 0x000ee20008000800 */
[----:B------:R-:W4:Y:S01]  /*1a80*/  LDCU UR8, c[0x0][0xb20] ;  /* 0x00016400ff0877ac */ /* 0x000f220008000800 */
[----:B--2---:R-:W-:Y:S02]  /*1a90*/  UIMAD.WIDE.U32 UR18, UR50, UR4, URZ ;  /* 0x00000004321272a5 */ /* 0x004fe4000f8e00ff */
[----:B------:R-:W-:Y:S02]  /*1aa0*/  UIMAD.WIDE.U32 UR16, UR51, UR7, URZ ;  /* 0x00000007331072a5 */ /* 0x000fe4000f8e00ff */
[----:B---3--:R-:W-:Y:S02]  /*1ab0*/  UISETP.NE.AND UP1, UPT, UR9, 0x1, UPT ;  /* 0x000000010900788c */ /* 0x008fe4000bf25270 */
[----:B------:R-:W-:Y:S01]  /*1ac0*/  UISETP.NE.AND UP0, UPT, UR6, 0x1, UPT ;  /* 0x000000010600788c */ /* 0x000fe2000bf05270 */
[----:B------:R-:W-:Y:S01]  /*1ad0*/  UMOV UR7, UR19 ;  /* 0x0000001300077c82 */ /* 0x000fe20008000000 */
[----:B----4-:R-:W-:-:S02]  /*1ae0*/  USHF.R.U32.HI UR8, URZ, UR8, UR17 ;  /* 0x00000008ff087299 */ /* 0x010fc40008011611 */
[----:B------:R-:W-:Y:S02]  /*1af0*/  USHF.R.U32.HI UR5, URZ, UR5, UR7 ;  /* 0x00000005ff057299 */ /* 0x000fe40008011607 */
[----:B------:R-:W-:Y:S02]  /*1b00*/  USEL UR8, UR51, UR8, !UP0 ;  /* 0x0000000833087287 */ /* 0x000fe4000c000000 */
[----:B------:R-:W-:-:S04]  /*1b10*/  USEL UR5, UR50, UR5, !UP1 ;  /* 0x0000000532057287 */ /* 0x000fc8000c800000 */
[----:B------:R-:W-:Y:S02]  /*1b20*/  UIADD3 UR4, UPT, UPT, -UR8, UR5, URZ ;  /* 0x0000000508047290 */ /* 0x000fe4000fffe1ff */
[----:B------:R-:W-:Y:S02]  /*1b30*/  UIADD3 UR5, UPT, UPT, UR8, -UR5, URZ ;  /* 0x8000000508057290 */ /* 0x000fe4000fffe0ff */
[----:B------:R-:W-:Y:S02]  /*1b40*/  UIMAD UR51, UR4, UR6, UR51 ;  /* 0x00000006043372a4 */ /* 0x000fe4000f8e0233 */
[----:B------:R-:W-:-:S12]  /*1b50*/  UIMAD UR50, UR5, UR9, UR50 ;  /* 0x00000009053272a4 */ /* 0x000fd8000f8e0232 */
.L_x_20:
[----:B------:R-:W-:Y:S05]  /*1b60*/  BRA.U !UP6, `(.L_x_21) ;  /* 0x000000010e0c7547 */ /* 0x000fea000b800000 */
[----:B------:R-:W-:Y:S01]  /*1b70*/  UCGABAR_WAIT ;  /* 0x0000000000007dc7 */ /* 0x000fe20008000000 */
[----:B------:R-:W-:Y:S01]  /*1b80*/  CCTL.IVALL ;  /* 0x00000000ff00798f */ /* 0x000fe20002000000 */
[----:B------:R-:W-:Y:S05]  /*1b90*/  BRA `(.L_x_22) ;  /* 0x0000000000047947 */ /* 0x000fea0003800000 */
.L_x_21:
[----:B------:R-:W-:Y:S06]  /*1ba0*/  BAR.SYNC.DEFER_BLOCKING 0x0 ;  /* 0x0000000000007b1d */ /* 0x000fec0000010000 */
.L_x_22:
[----:B------:R-:W-:Y:S05]  /*1bb0*/  BRA.U UP3, `(.L_x_23) ;  /* 0x0000002503e47547 */ /* 0x000fea000b800000 */
[----:B------:R-:W2:Y:S01]  /*1bc0*/  LDCU UR4, c[0x0][0x38c] ;  /* 0x00007180ff0477ac */ /* 0x000ea20008000800 */
[----:B------:R-:W-:Y:S01]  /*1bd0*/  PLOP3.LUT P1, PT, PT, PT, UP4, 0x80, 0x8 ;  /* 0x000000000008781c */ /* 0x000fe20003f2f048 */
[----:B------:R-:W-:Y:S01]  /*1be0*/  IMAD.MOV.U32 R12, RZ, RZ, 0x1 ;  /* 0x00000001ff0c7424 */ /* 0x000fe200078e00ff */
[----:B------:R-:W-:Y:S01]  /*1bf0*/  ISETP.NE.AND P2, PT, R0, RZ, P3 ;  /* 0x000000ff0000720c */ /* 0x000fe20001f45270 */
[----:B------:R-:W-:Y:S01]  /*1c00*/  USHF.L.U32 UR30, UR10, 0x7, URZ ;  /* 0x000000070a1e7899 */ /* 0x000fe200080006ff */
[----:B------:R-:W-:Y:S01]  /*1c10*/  PLOP3.LUT P1, PT, P1, PT, PT, 0x8, 0x80 ;  /* 0x000000000080781c */ /* 0x000fe20000f2e170 */
[----:B------:R-:W-:Y:S01]  /*1c20*/  UMOV UR15, 0x400 ;  /* 0x00000400000f7882 */ /* 0x000fe20000000000 */
[----:B------:R-:W-:Y:S01]  /*1c30*/  USHF.L.U32 UR18, UR10, 0x5, URZ ;  /* 0x000000050a127899 */ /* 0x000fe200080006ff */
[----:B------:R-:W-:Y:S01]  /*1c40*/  CS2R R10, SRZ ;  /* 0x00000000000a7805 */ /* 0x000fe2000001ff00 */
[----:B------:R-:W-:Y:S01]  /*1c50*/  UISETP.NE.AND UP1, UPT, UR11, URZ, UPT ;  /* 0x000000ff0b00728c */ /* 0x000fe2000bf25270 */
[----:B------:R-:W-:Y:S01]  /*1c60*/  IMAD.MOV.U32 R9, RZ, RZ, RZ ;  /* 0x000000ffff097224 */ /* 0x000fe200078e00ff */
[----:B------:R-:W-:Y:S01]  /*1c70*/  ULEA UR15, UR54, UR15, 0x18 ;  /* 0x0000000f360f7291 */ /* 0x000fe2000f8ec0ff */
[----:B------:R-:W-:Y:S01]  /*1c80*/  IMAD.MOV.U32 R8, RZ, RZ, 0x1 ;  /* 0x00000001ff087424 */ /* 0x000fe200078e00ff */
[----:B------:R-:W-:Y:S01]  /*1c90*/  ULOP3.LUT UR30, UR30, 0x80, URZ, 0xc0, !UPT ;  /* 0x000000801e1e7892 */ /* 0x000fe2000f8ec0ff */
[----:B------:R-:W3:Y:S01]  /*1ca0*/  LDCU UR17, c[0x0][0x370] ;  /* 0x00006e00ff1177ac */ /* 0x000ee20008000800 */
[----:B--2---:R-:W-:-:S02]  /*1cb0*/  UIADD3 UR21, UPT, UPT, UR4, 0x1f, URZ ;  /* 0x0000001f04157890 */ /* 0x004fc4000fffe0ff */
[----:B------:R-:W-:Y:S02]  /*1cc0*/  UIADD3 UR19, UPT, UPT, UR4, 0x3e, URZ ;  /* 0x0000003e04137890 */ /* 0x000fe4000fffe0ff */
[----:B------:R-:W-:Y:S02]  /*1cd0*/  USHF.R.S32.HI UR5, URZ, 0x1f, UR21 ;  /* 0x0000001fff057899 */ /* 0x000fe40008011415 */
[----:B------:R-:W-:Y:S02]  /*1ce0*/  UIADD3 UR4, UPT, UPT, UR4, -0x1, URZ ;  /* 0xffffffff04047890 */ /* 0x000fe4000fffe0ff */
[----:B------:R-:W-:Y:S02]  /*1cf0*/  ULEA.HI UR21, UR5, UR21, URZ, 0x5 ;  /* 0x0000001505157291 */ /* 0x000fe4000f8f28ff */
[----:B------:R-:W-:Y:S02]  /*1d00*/  UISETP.GE.U32.AND UP2, UPT, UR4, -0x3f, UPT ;  /* 0xffffffc10400788c */ /* 0x000fe4000bf46070 */
[----:B------:R-:W-:Y:S01]  /*1d10*/  USHF.R.S32.HI UR21, URZ, 0x5, UR21 ;  /* 0x00000005ff157899 */ /* 0x000fe20008011415 */
[----:B------:R-:W2:Y:S03]  /*1d20*/  LDCU.64 UR22, c[0x0][0x348] ;  /* 0x00006900ff1677ac */ /* 0x000ea60008000a00 */
[----:B------:R-:W-:Y:S01]  /*1d30*/  UISETP.LT.U32.AND UP0, UPT, UR21, 0x29, UPT ;  /* 0x000000291500788c */ /* 0x000fe2000bf01070 */
[----:B------:R-:W4:Y:S03]  /*1d40*/  LDCU UR16, c[0x0][0x374] ;  /* 0x00006e80ff1077ac */ /* 0x000f260008000800 */
[----:B------:R-:W-:-:S02]  /*1d50*/  USEL UR20, UR21, 0x29, UP0 ;  /* 0x0000002915147887 */ /* 0x000fc40008000000 */
[----:B------:R-:W-:Y:S02]  /*1d60*/  ULOP3.LUT UR18, UR18, 0x20, URZ, 0xc0, !UPT ;  /* 0x0000002012127892 */ /* 0x000fe4000f8ec0ff */
[----:B------:R-:W-:Y:S02]  /*1d70*/  UIADD3 UR25, UPT, UPT, UR20, -0x1, URZ ;  /* 0xffffffff14197890 */ /* 0x000fe4000fffe0ff */
[----:B------:R-:W-:Y:S02]  /*1d80*/  @UP2 UIADD3 UR25, UPT, UPT, UR20, URZ, URZ ;  /* 0x000000ff14192290 */ /* 0x000fe4000fffe0ff */
[----:B------:R-:W-:Y:S02]  /*1d90*/  USEL UR26, UR26, 0x2, UP1 ;  /* 0x000000021a1a7887 */ /* 0x000fe40008800000 */
[----:B------:R-:W-:Y:S02]  /*1da0*/  UIADD3 UR24, UPT, UPT, UR25, 0x1, URZ ;  /* 0x0000000119187890 */ /* 0x000fe4000fffe0ff */
[----:B------:R-:W-:-:S02]  /*1db0*/  UIADD3 UR38, UPT, UPT, UR15, 0x4600, UR14 ;  /* 0x000046000f267890 */ /* 0x000fc4000fffe00e */
[----:B------:R-:W-:Y:S02]  /*1dc0*/  ULEA.HI UR30, UR14, UR30, URZ, 0x1b ;  /* 0x0000001e0e1e7291 */ /* 0x000fe4000f8fd8ff */
[----:B------:R-:W-:Y:S02]  /*1dd0*/  UIADD3 UR31, UPT, UPT, UR21, -UR20, URZ ;  /* 0x80000014151f7290 */ /* 0x000fe4000fffe0ff */
[----:B------:R-:W-:Y:S01]  /*1de0*/  UIADD3 UR25, UPT, UPT, -UR25, URZ, URZ ;  /* 0x000000ff19197290 */ /* 0x000fe2000fffe1ff */
[----:B--234-:R-:W-:-:S11]  /*1df0*/  UMOV UR29, URZ ;  /* 0x000000ff001d7c82 */ /* 0x01cfd60008000000 */
.L_x_43:
[----:B------:R-:W-:-:S09]  /*1e00*/  UISETP.NE.AND UP0, UPT, UR54, URZ, UPT ;  /* 0x000000ff3600728c */ /* 0x000fd2000bf05270 */
[----:B------:R-:W-:Y:S05]  /*1e10*/  BRA.U UP0, `(.L_x_24) ;  /* 0x0000000100287547 */ /* 0x000fea000b800000 */
[----:B------:R-:W-:Y:S02]  /*1e20*/  LEA R0, R9, UR15, 0x3 ;  /* 0x0000000f09007c11 */ /* 0x000fe4000f8e18ff */
[----:B------:R-:W-:-:S04]  /*1e30*/  SHF.L.U32 R2, R8, 0x1f, RZ ;  /* 0x0000001f08027819 */ /* 0x000fc800000006ff */
[----:B------:R-:W2:Y:S02]  /*1e40*/  SYNCS.PHASECHK.TRANS64.TRYWAIT P0, [R0+URZ+0x320], R2 ;  /* 0x00032002000075a7 */ /* 0x000ea400080011ff */
[----:B--2---:R-:W-:Y:S05]  /*1e50*/  @!P0 BRA `(.L_x_25) ;  /* 0x0000006c00648947 */ /* 0x004fea0003800000 */
.L_x_151:
[----:B------:R-:W-:Y:S01]  /*1e60*/  VIADD R9, R9, 0x1 ;  /* 0x0000000109097836 */ /* 0x000fe20000000000 */
[----:B------:R2:W-:Y:S04]  /*1e70*/  SYNCS.ARRIVE.TRANS64.A1T0 RZ, [R0+URZ+0x310], RZ ;  /* 0x000310ff00ff79a7 */ /* 0x0005e800081000ff */
[----:B------:R-:W-:-:S04]  /*1e80*/  ISETP.NE.AND P0, PT, R9, 0x2, PT ;  /* 0x000000020900780c */ /* 0x000fc80003f05270 */
[----:B------:R-:W-:Y:S02]  /*1e90*/  SEL R9, R9, RZ, P0 ;  /* 0x000000ff09097207 */ /* 0x000fe40000000000 */
[----:B--2---:R-:W-:-:S04]  /*1ea0*/  SEL R0, RZ, 0x1, P0 ;  /* 0x00000001ff007807 */ /* 0x004fc80000000000 */
[----:B------:R-:W-:-:S07]  /*1eb0*/  LOP3.LUT R8, R8, R0, RZ, 0x3c, !PT ;  /* 0x0000000008087212 */ /* 0x000fce00078e3cff */
.L_x_24:
[----:B------:R-:W-:Y:S01]  /*1ec0*/  UISETP.GE.U32.AND UP0, UPT, UR19, 0x3f, UPT ;  /* 0x0000003f1300788c */ /* 0x000fe2000bf06070 */
[----:B------:R-:W-:Y:S01]  /*1ed0*/  SHF.L.U32 R0, R12, 0x1f, RZ ;  /* 0x0000001f0c007819 */ /* 0x000fe200000006ff */
[----:B------:R-:W-:Y:S02]  /*1ee0*/  ULEA.HI UR35, UR50, UR50, URZ, 0x1 ;  /* 0x0000003232237291 */ /* 0x000fe4000f8f08ff */
[----:B------:R-:W-:Y:S02]  /*1ef0*/  ULEA UR4, UR29, UR15, 0x3 ;  /* 0x0000000f1d047291 */ /* 0x000fe4000f8e18ff */
[----:B------:R-:W-:Y:S02]  /*1f00*/  USHF.L.U32 UR35, UR35, 0x7, URZ ;  /* 0x0000000723237899 */ /* 0x000fe400080006ff */
[----:B------:R-:W-:Y:S02]  /*1f10*/  ULEA UR11, UR51, UR18, 0x6 ;  /* 0x00000012330b7291 */ /* 0x000fe4000f8e30ff */
[----:B------:R-:W-:-:S03]  /*1f20*/  ULOP3.LUT UR35, UR35, 0xffffff00, URZ, 0xc0, !UPT ;  /* 0xffffff0023237892 */ /* 0x000fc6000f8ec0ff */
[----:B------:R2:W3:Y:S01]  /*1f30*/  SYNCS.PHASECHK.TRANS64.TRYWAIT P0, [UR4+0x148], R0 ;  /* 0x00014800ff0075a7 */ /* 0x0004e20008001104 */
[----:B------:R-:W-:Y:S01]  /*1f40*/  UIADD3 UR35, UPT, UPT, UR30, UR35, URZ ;  /* 0x000000231e237290 */ /* 0x000fe2000fffe0ff */
[----:B------:R-:W-:Y:S01]  /*1f50*/  UMOV UR4, URZ ;  /* 0x000000ff00047c82 */ /* 0x000fe20008000000 */
[----:B------:R-:W-:Y:S10]  /*1f60*/  BRA.U !UP0, `(.L_x_26) ;  /* 0x0000000108c47547 */ /* 0x000ff4000b800000 */
[----:B------:R-:W-:Y:S01]  /*1f70*/  UMOV UR5, UR25 ;  /* 0x0000001900057c82 */ /* 0x000fe20008000000 */
[----:B------:R-:W-:Y:S01]  /*1f80*/  UMOV UR7, UR29 ;  /* 0x0000001d00077c82 */ /* 0x000fe20008000000 */
[----:B------:R-:W-:-:S05]  /*1f90*/  UMOV UR34, URZ ;  /* 0x000000ff00227c82 */ /* 0x000fca0008000000 */
.L_x_32:
[----:B------:R-:W-:Y:S01]  /*1fa0*/  ULEA UR33, UR7, UR15, 0x3 ;  /* 0x0000000f07217291 */ /* 0x000fe2000f8e18ff */
[----:B---3--:R-:W-:Y:S01]  /*1fb0*/  @P3 MOV R2, 0x2800 ;  /* 0x0000280000023802 */ /* 0x008fe20000000f00 */
[----:B-1-34-:R-:W-:Y:S10]  /*1fc0*/  @P0 BRA `(.L_x_27) ;  /* 0x00000000000c0947 */ /* 0x01aff40003800000 */
[----:B------:R-:W-:-:S04]  /*1fd0*/  SHF.L.U32 R3, R12, 0x1f, RZ ;  /* 0x0000001f0c037819 */ /* 0x000fc800000006ff */
[----:B------:R-:W3:Y:S02]  /*1fe0*/  SYNCS.PHASECHK.TRANS64.TRYWAIT P0, [UR33+0x148], R3 ;  /* 0x00014803ff0075a7 */ /* 0x000ee40008001121 */
[----:B---3--:R-:W-:Y:S05]  /*1ff0*/  @!P0 BRA `(.L_x_28) ;  /* 0x0000006c00108947 */ /* 0x008fea0003800000 */
.L_x_27:
[----:B------:R3:W-:Y:S01]  /*2000*/  @P3 SYNCS.ARRIVE.TRANS64 RZ, [UR33], R2 ;  /* 0x00000002ffff39a7 */ /* 0x0007e20008000021 */
[----:B------:R-:W-:Y:S02]  /*2010*/  ULOP3.LUT UR4, UR26, 0x2, URZ, 0xfc, !UPT ;  /* 0x000000021a047892 */ /* 0x000fe4000f8efcff */
[----:B------:R-:W-:Y:S02]  /*2020*/  UIADD3 UR5, UPT, UPT, UR5, 0x1, URZ ;  /* 0x0000000105057890 */ /* 0x000fe4000fffe0ff */
[----:B------:R-:W-:Y:S02]  /*2030*/  UISETP.NE.AND UP0, UPT, UR4, 0x2, UPT ;  /* 0x000000020400788c */ /* 0x000fe4000bf05270 */
[----:B------:R-:W-:-:S07]  /*2040*/  UISETP.NE.AND UP2, UPT, UR5, 0x1, UPT ;  /* 0x000000010500788c */ /* 0x000fce000bf45270 */
[----:B------:R-:W-:Y:S05]  /*2050*/  BRA.U UP0, `(.L_x_29) ;  /* 0x0000000100047547 */ /* 0x000fea000b800000 */
[----:B-1----:R-:W-:Y:S05]  /*2060*/  BPT.TRAP 0x1 ;  /* 0x000000040000795c */ /* 0x002fea0000300000 */
.L_x_29:
[----:B------:R-:W-:Y:S04]  /*2070*/  BSSY.RECONVERGENT B0, `(.L_x_30) ;  /* 0x0000003000007945 */ /* 0x000fe80003800200 */
[----:B------:R-:W-:Y:S05]  /*2080*/  @!P2 BRA `(.L_x_31) ;  /* 0x000000000004a947 */ /* 0x000fea0003800000 */
[----:B-1----:R-:W-:Y:S05]  /*2090*/  BPT.TRAP 0x1 ;  /* 0x000000040000795c */ /* 0x002fea0000300000 */
.L_x_31:
[----:B-1----:R-:W-:Y:S05]  /*20a0*/  BSYNC.RECONVERGENT B0 ;  /* 0x0000000000007941 */ /* 0x002fea0003800200 */
.L_x_30:
[----:B------:R-:W-:Y:S02]  /*20b0*/  UIADD3 UR29, UPT, UPT, UR7, 0x1, URZ ;  /* 0x00000001071d7890 */ /* 0x000fe4000fffe0ff */
[----:B------:R-:W-:Y:S02]  /*20c0*/  ULEA UR32, UR7, UR14, 0xc ;  /* 0x0000000e07207291 */ /* 0x000fe4000f8e60ff */
[----:B------:R-:W-:Y:S02]  /*20d0*/  UISETP.NE.AND UP0, UPT, UR29, 0x29, UPT ;  /* 0x000000291d00788c */ /* 0x000fe4000bf05270 */
[----:B------:R-:W-:Y:S02]  /*20e0*/  UIADD3 UR44, UP1, UPT, UR22, 0x80, URZ ;  /* 0x00000080162c7890 */ /* 0x000fe4000ff3e0ff */
[----:B------:R-:W-:Y:S02]  /*20f0*/  USEL UR6, URZ, 0x1, UP0 ;  /* 0x00000001ff067887 */ /* 0x000fe40008000000 */
[----:B------:R-:W-:-:S02]  /*2100*/  USEL UR29, UR29, URZ, UP0 ;  /* 0x000000ff1d1d7287 */ /* 0x000fc40008000000 */
[----:B------:R-:W-:Y:S02]  /*2110*/  ULEA UR8, UR7, UR15, 0xa ;  /* 0x0000000f07087291 */ /* 0x000fe4000f8e50ff */
[----:B------:R-:W-:Y:S01]  /*2120*/  UIADD3 UR42, UP0, UPT, UR22, 0x180, URZ ;  /* 0x00000180162a7890 */ /* 0x000fe2000ff1e0ff */
[----:B------:R-:W-:Y:S01]  /*2130*/  LOP3.LUT R12, R12, UR6, RZ, 0x3c, !PT ;  /* 0x000000060c0c7c12 */ /* 0x000fe2000f8e3cff */
[----:B------:R-:W-:Y:S02]  /*2140*/  ULEA UR4, UR29, UR15, 0x3 ;  /* 0x0000000f1d047291 */ /* 0x000fe4000f8e18ff */
[----:B------:R-:W-:Y:S01]  /*2150*/  ULOP3.LUT UR33, UR33, 0xfefffff8, URZ, 0xc0, !UPT ;  /* 0xfefffff821217892 */ /* 0x000fe2000f8ec0ff */
[----:B--2---:R-:W-:Y:S01]  /*2160*/  SHF.L.U32 R0, R12, 0x1f, RZ ;  /* 0x0000001f0c007819 */ /* 0x004fe200000006ff */
[----:B------:R-:W-:Y:S02]  /*2170*/  UIADD3.X UR45, UPT, UPT, URZ, UR23, URZ, UP1, !UPT ;  /* 0x00000017ff2d7290 */ /* 0x000fe40008ffe4ff */
[----:B------:R-:W-:-:S02]  /*2180*/  UIADD3 UR32, UPT, UPT, UR15, 0x4600, UR32 ;  /* 0x000046000f207890 */ /* 0x000fc4000fffe020 */
[----:B------:R-:W-:Y:S01]  /*2190*/  UPRMT UR6, URZ, 0x5410, UR13 ;  /* 0x00005410ff067896 */ /* 0x000fe2000800000d */
[----:B------:R4:W1:Y:S01]  /*21a0*/  SYNCS.PHASECHK.TRANS64.TRYWAIT P0, [UR4+0x148], R0 ;  /* 0x00014800ff0075a7 */ /* 0x0008620008001104 */
[----:B------:R-:W-:Y:S02]  /*21b0*/  UIADD3 UR8, UPT, UPT, UR8, 0x2d600, URZ ;  /* 0x0002d60008087890 */ /* 0x000fe4000fffe0ff */
[----:B------:R-:W-:Y:S01]  /*21c0*/  UIADD3.X UR43, UPT, UPT, URZ, UR23, URZ, UP0, !UPT ;  /* 0x00000017ff2b7290 */ /* 0x000fe200087fe4ff */
[----:B------:R-:W-:Y:S01]  /*21d0*/  UMOV UR40, 0x0 ;  /* 0x0000000000287882 */ /* 0x000fe20000000000 */
[----:B------:R-:W-:Y:S01]  /*21e0*/  UMOV UR41, 0x10000000 ;  /* 0x1000000000297882 */ /* 0x000fe20000000000 */
[----:B------:R-:W-:Y:S01]  /*21f0*/  UMOV UR10, UR34 ;  /* 0x00000022000a7c82 */ /* 0x000fe20008000000 */
[----:B------:R-:W-:Y:S01]  /*2200*/  UMOV UR12, UR36 ;  /* 0x00000024000c7c82 */ /* 0x000fe20008000000 */
[----:B------:R-:W-:Y:S01]  /*2210*/  UMOV UR9, UR33 ;  /* 0x0000002100097c82 */ /* 0x000fe20008000000 */
[----:B------:R2:W-:Y:S01]  /*2220*/  UTMALDG.3D.MULTICAST.2CTA [UR32], [UR44], UR6, desc[UR40] ;  /* 0x000028202c0073b4 */ /* 0x0005e20008211806 */
[----:B------:R-:W-:Y:S01]  /*2230*/  UMOV UR4, UR24 ;  /* 0x0000001800047c82 */ /* 0x000fe20008000000 */
[----:B------:R-:W-:Y:S01]  /*2240*/  UMOV UR7, UR29 ;  /* 0x0000001d00077c82 */ /* 0x000fe20008000000 */
[----:B------:R4:W-:Y:S01]  /*2250*/  UTMALDG.3D.2CTA [UR8], [UR42], desc[UR40] ;  /* 0x000028082a0075b4 */ /* 0x0009e20008211000 */
[----:B--2---:R-:W-:Y:S01]  /*2260*/  UIADD3 UR34, UPT, UPT, UR34, 0x20, URZ ;  /* 0x0000002022227890 */ /* 0x004fe2000fffe0ff */
[----:B------:R-:W-:Y:S11]  /*2270*/  BRA.U UP2, `(.L_x_32) ;  /* 0xfffffffd02487547 */ /* 0x000ff6000b83ffff */
.L_x_26:
[----:B------:R-:W-:Y:S01]  /*2280*/  ULEA UR5, UR29, UR15, 0x3 ;  /* 0x0000000f1d057291 */ /* 0x000fe2000f8e18ff */
[----:B--2-4-:R-:W-:Y:S01]  /*2290*/  SHF.L.U32 R0, R12, 0x1f, RZ ;  /* 0x0000001f0c007819 */ /* 0x014fe200000006ff */
[----:B------:R-:W-:Y:S01]  /*22a0*/  @!P1 SYNCS.ARRIVE.TRANS64.A1T0 RZ, [UR15+0x2a8], RZ ;  /* 0x0002a8ffffff99a7 */ /* 0x000fe2000810000f */
[----:B------:R-:W-:-:S06]  /*22b0*/  UISETP.GT.AND UP0, UPT, UR21, UR20, UPT ;  /* 0x000000141500728c */ /* 0x000fcc000bf04270 */
[----:B-1-3--:R1:W2:Y:S03]  /*22c0*/  SYNCS.PHASECHK.TRANS64.TRYWAIT P0, [UR5+0x148], R0 ;  /* 0x00014800ff0075a7 */ /* 0x00a2a60008001105 */
[----:B------:R-:W-:Y:S05]  /*22d0*/  BRA.U !UP0, `(.L_x_33) ;  /* 0x0000000108b87547 */ /* 0x000fea000b800000 */
[----:B------:R-:W-:Y:S01]  /*22e0*/  UIADD3 UR5, UPT, UPT, UR31, UR4, URZ ;  /* 0x000000041f057290 */ /* 0x000fe2000fffe0ff */
[----:B------:R-:W-:-:S11]  /*22f0*/  UMOV UR7, UR29 ;  /* 0x0000001d00077c82 */ /* 0x000fd60008000000 */
.L_x_39:
[----:B------:R-:W-:Y:S01]  /*2300*/  ULEA UR33, UR7, UR15, 0x3 ;  /* 0x0000000f07217291 */ /* 0x000fe2000f8e18ff */
[----:B--2---:R-:W-:Y:S01]  /*2310*/  @P3 MOV R2, 0x2800 ;  /* 0x0000280000023802 */ /* 0x004fe20000000f00 */
[----:B--2-4-:R-:W-:Y:S10]  /*2320*/  @P0 BRA `(.L_x_34) ;  /* 0x00000000000c0947 */ /* 0x014ff40003800000 */
[----:B------:R-:W-:-:S04]  /*2330*/  SHF.L.U32 R3, R12, 0x1f, RZ ;  /* 0x0000001f0c037819 */ /* 0x000fc800000006ff */
[----:B------:R-:W2:Y:S02]  /*2340*/  SYNCS.PHASECHK.TRANS64.TRYWAIT P0, [UR33+0x148], R3 ;  /* 0x00014803ff0075a7 */ /* 0x000ea40008001121 */
[----:B--2---:R-:W-:Y:S05]  /*2350*/  @!P0 BRA `(.L_x_35) ;  /* 0x0000006800508947 */ /* 0x004fea0003800000 */
.L_x_34:
[----:B------:R2:W-:Y:S01]  /*2360*/  @P3 SYNCS.ARRIVE.TRANS64 RZ, [UR33], R2 ;  /* 0x00000002ffff39a7 */ /* 0x0005e20008000021 */
[----:B------:R-:W-:-:S04]  /*2370*/  ULOP3.LUT UR6, UR26, 0x2, URZ, 0xfc, !UPT ;  /* 0x000000021a067892 */ /* 0x000fc8000f8efcff */
[----:B------:R-:W-:-:S09]  /*2380*/  UISETP.NE.AND UP0, UPT, UR6, 0x2, UPT ;  /* 0x000000020600788c */ /* 0x000fd2000bf05270 */
[----:B------:R-:W-:Y:S05]  /*2390*/  BRA.U UP0, `(.L_x_36) ;  /* 0x0000000100047547 */ /* 0x000fea000b800000 */
[----:B------:R-:W-:Y:S05]  /*23a0*/  BPT.TRAP 0x1 ;  /* 0x000000040000795c */ /* 0x000fea0000300000 */
.L_x_36:
[----:B------:R-:W-:Y:S04]  /*23b0*/  BSSY.RECONVERGENT B0, `(.L_x_37) ;  /* 0x0000003000007945 */ /* 0x000fe80003800200 */
[----:B------:R-:W-:Y:S05]  /*23c0*/  @!P2 BRA `(.L_x_38) ;  /* 0x000000000004a947 */ /* 0x000fea0003800000 */
[----:B------:R-:W-:Y:S05]  /*23d0*/  BPT.TRAP 0x1 ;  /* 0x000000040000795c */ /* 0x000fea0000300000 */
.L_x_38:
[----:B------:R-:W-:Y:S05]  /*23e0*/  BSYNC.RECONVERGENT B0 ;  /* 0x0000000000007941 */ /* 0x000fea0003800200 */
.L_x_37:
[----:B------:R-:W-:Y:S02]  /*23f0*/  UIADD3 UR29, UPT, UPT, UR7, 0x1, URZ ;  /* 0x00000001071d7890 */ /* 0x000fe4000fffe0ff */
[----:B------:R-:W-:Y:S02]  /*2400*/  UIADD3 UR44, UP1, UPT, UR22, 0x80, URZ ;  /* 0x00000080162c7890 */ /* 0x000fe4000ff3e0ff */
[----:B------:R-:W-:Y:S02]  /*2410*/  UISETP.NE.AND UP0, UPT, UR29, 0x29, UPT ;  /* 0x000000291d00788c */ /* 0x000fe4000bf05270 */
[----:B------:R-:W-:Y:S02]  /*2420*/  USHF.L.U32 UR34, UR4, 0x5, URZ ;  /* 0x0000000504227899 */ /* 0x000fe400080006ff */
[----:B------:R-:W-:Y:S02]  /*2430*/  USEL UR8, URZ, 0x1, UP0 ;  /* 0x00000001ff087887 */ /* 0x000fe40008000000 */
[----:B------:R-:W-:-:S02]  /*2440*/  USEL UR29, UR29, URZ, UP0 ;  /* 0x000000ff1d1d7287 */ /* 0x000fc40008000000 */
[----:B------:R-:W-:Y:S02]  /*2450*/  UIADD3 UR42, UP0, UPT, UR22, 0x180, URZ ;  /* 0x00000180162a7890 */ /* 0x000fe4000ff1e0ff */
[----:B------:R-:W-:Y:S01]  /*2460*/  ULEA UR6, UR29, UR15, 0x3 ;  /* 0x0000000f1d067291 */ /* 0x000fe2000f8e18ff */
[----:B------:R-:W-:Y:S01]  /*2470*/  LOP3.LUT R12, R12, UR8, RZ, 0x3c, !PT ;  /* 0x000000080c0c7c12 */ /* 0x000fe2000f8e3cff */
[----:B------:R-:W-:Y:S02]  /*2480*/  ULEA UR8, UR7, UR15, 0xa ;  /* 0x0000000f07087291 */ /* 0x000fe4000f8e50ff */
[----:B------:R-:W-:Y:S01]  /*2490*/  ULOP3.LUT UR33, UR33, 0xfefffff8, URZ, 0xc0, !UPT ;  /* 0xfefffff821217892 */ /* 0x000fe2000f8ec0ff */
[----:B-1----:R-:W-:Y:S01]  /*24a0*/  SHF.L.U32 R0, R12, 0x1f, RZ ;  /* 0x0000001f0c007819 */ /* 0x002fe200000006ff */
[----:B------:R-:W-:Y:S02]  /*24b0*/  ULEA UR32, UR7, UR38, 0xc ;  /* 0x0000002607207291 */ /* 0x000fe4000f8e60ff */
[----:B------:R-:W-:Y:S01]  /*24c0*/  UIADD3.X UR45, UPT, UPT, URZ, UR23, URZ, UP1, !UPT ;  /* 0x00000017ff2d7290 */ /* 0x000fe20008ffe4ff */
[----:B------:R3:W4:Y:S01]  /*24d0*/  SYNCS.PHASECHK.TRANS64.TRYWAIT P0, [UR6+0x148], R0 ;  /* 0x00014800ff0075a7 */ /* 0x0007220008001106 */
[----:B------:R-:W-:-:S02]  /*24e0*/  UPRMT UR6, URZ, 0x5410, UR13 ;  /* 0x00005410ff067896 */ /* 0x000fc4000800000d */
        /* <DEDUP_REMOVED lines=8> */
[----:B------:R-:W-:Y:S01]  /*2570*/  UIADD3 UR4, UPT, UPT, UR4, 0x1, URZ ;  /* 0x0000000104047890 */ /* 0x000fe2000fffe0ff */
[----:B------:R-:W-:-:S03]  /*2580*/  UMOV UR7, UR29 ;  /* 0x0000001d00077c82 */ /* 0x000fc60008000000 */
[----:B------:R-:W-:Y:S01]  /*2590*/  UISETP.NE.AND UP0, UPT, UR4, UR5, UPT ;  /* 0x000000050400728c */ /* 0x000fe2000bf05270 */
[----:B------:R3:W-:Y:S08]  /*25a0*/  UTMALDG.3D.2CTA [UR8], [UR42], desc[UR40] ;  /* 0x000028082a0075b4 */ /* 0x0007f00008211000 */
[----:B---3--:R-:W-:Y:S05]  /*25b0*/  BRA.U UP0, `(.L_x_39) ;  /* 0xfffffffd00507547 */ /* 0x008fea000b83ffff */
.L_x_33:
[C---:B------:R-:W-:Y:S01]  /*25c0*/  LEA R3, R11.reuse, UR15, 0x3 ;  /* 0x0000000f0b037c11 */ /* 0x040fe2000f8e18ff */
[----:B------:R-:W-:Y:S01]  /*25d0*/  NOP ;  /* 0x0000000000007918 */ /* 0x000fe20000000000 */
[----:B-1----:R-:W-:Y:S02]  /*25e0*/  SHF.L.U32 R0, R10, 0x1f, RZ ;  /* 0x0000001f0a007819 */ /* 0x002fe400000006ff */
[----:B------:R-:W-:Y:S02]  /*25f0*/  LEA R4, R11, UR15, 0x4 ;  /* 0x0000000f0b047c11 */ /* 0x000fe4000f8e20ff */
[----:B--2-4-:R-:W1:Y:S02]  /*2600*/  SYNCS.PHASECHK.TRANS64.TRYWAIT P0, [R3+URZ+0x2b0], R0 ;  /* 0x0002b000030075a7 */ /* 0x014e6400080011ff */
[----:B-1----:R-:W-:Y:S05]  /*2610*/  @!P0 BRA `(.L_x_40) ;  /* 0x0000006400b88947 */ /* 0x002fea0003800000 */
.L_x_154:
[----:B------:R-:W2:Y:S01]  /*2620*/  LDS.128 R4, [R4+0x340] ;  /* 0x0003400004047984 */ /* 0x000ea20000000c00 */
[----:B------:R-:W-:Y:S01]  /*2630*/  UISETP.GE.AND UP0, UPT, UR37, 0x1, UPT ;  /* 0x000000012500788c */ /* 0x000fe2000bf06270 */
[----:B------:R-:W-:Y:S01]  /*2640*/  @!PT LDS RZ, [RZ] ;  /* 0x00000000fffff984 */ /* 0x000fe20000000800 */
[----:B------:R-:W-:Y:S01]  /*2650*/  @!PT LDS RZ, [RZ] ;  /* 0x00000000fffff984 */ /* 0x000fe20000000800 */
[----:B------:R-:W-:Y:S01]  /*2660*/  @!PT LDS RZ, [RZ] ;  /* 0x00000000fffff984 */ /* 0x000fe20000000800 */
[----:B------:R-:W-:Y:S01]  /*2670*/  @!PT LDS RZ, [RZ] ;  /* 0x00000000fffff984 */ /* 0x000fe20000000800 */
[----:B------:R3:W-:Y:S06]  /*2680*/  MEMBAR.ALL.CTA ;  /* 0x0000000000007992 */ /* 0x0007ec0000008000 */
[----:B---3--:R-:W3:Y:S01]  /*2690*/  FENCE.VIEW.ASYNC.S ;  /* 0x00000000000073c6 */ /* 0x008ee20000000000 */
[----:B--2---:R-:W-:-:S13]  /*26a0*/  LOP3.LUT P0, RZ, R6, 0x1, RZ, 0xc0, !PT ;  /* 0x0000000106ff7812 */ /* 0x004fda000780c0ff */
[----:B---3--:R-:W-:Y:S01]  /*26b0*/  VOTEU.ANY UP1, P0 ;  /* 0x0000000000ff7886 */ /* 0x008fe20000020100 */
[----:B------:R-:W-:-:S13]  /*26c0*/  PLOP3.LUT P0, PT, PT, PT, UP1, 0x80, 0x8 ;  /* 0x000000000008781c */ /* 0x000fda0003f0f018 */
[----:B-1----:R-:W-:Y:S02]  /*26d0*/  @P0 LOP3.LUT R0, R5, 0xffff, RZ, 0xc0, !PT ;  /* 0x0000ffff05000812 */ /* 0x002fe400078ec0ff */
[----:B------:R-:W-:Y:S02]  /*26e0*/  @P0 MOV R2, R4 ;  /* 0x0000000400020202 */ /* 0x000fe40000000f00 */
[----:B------:R-:W-:Y:S01]  /*26f0*/  @P0 R2UR UR5, R0 ;  /* 0x00000000000502ca */ /* 0x000fe200000e0000 */
[----:B------:R-:W-:Y:S01]  /*2700*/  VIADD R0, R3, 0x2c0 ;  /* 0x000002c003007836 */ /* 0x000fe20000000000 */
[----:B------:R-:W-:Y:S02]  /*2710*/  @P0 SHF.R.U32.HI R4, RZ, 0x10, R5 ;  /* 0x00000010ff040819 */ /* 0x000fe40000011605 */
[----:B------:R-:W-:Y:S02]  /*2720*/  @P0 R2UR UR6, R2 ;  /* 0x00000000020602ca */ /* 0x000fe400000e0000 */
[----:B------:R-:W-:-:S02]  /*2730*/  PRMT R0, RZ, 0x654, R0 ;  /* 0x00000654ff007816 */ /* 0x000fc40000000000 */
[----:B------:R-:W-:Y:S02]  /*2740*/  @P0 R2UR UR4, R4 ;  /* 0x00000000040402ca */ /* 0x000fe400000e0000 */
[----:B------:R1:W-:Y:S03]  /*2750*/  SYNCS.ARRIVE.TRANS64.RED.A1T0 RZ, [R0+URZ], RZ ;  /* 0x000000ff00ff79a7 */ /* 0x0003e600081004ff */
[----:B------:R-:W-:-:S04]  /*2760*/  @UP1 UMOV UR27, UR5 ;  /* 0x00000005001b1c82 */ /* 0x000fc80008000000 */
[----:B------:R-:W-:-:S04]  /*2770*/  @UP1 UMOV UR28, UR6 ;  /* 0x00000006001c1c82 */ /* 0x000fc80008000000 */
[----:B------:R-:W-:Y:S01]  /*2780*/  @UP1 UMOV UR36, UR4 ;  /* 0x0000000400241c82 */ /* 0x000fe20008000000 */
[----:B------:R-:W-:Y:S05]  /*2790*/  BRA.U !UP0, `(.L_x_41) ;  /* 0x0000000108b87547 */ /* 0x000fea000b800000 */
[----:B------:R-:W2:Y:S01]  /*27a0*/  LDCU.128 UR4, c[0x0][0xb10] ;  /* 0x00016200ff0477ac */ /* 0x000ea20008000c00 */
[----:B------:R-:W3:Y:S01]  /*27b0*/  LDCU UR10, c[0x0][0xb20] ;  /* 0x00016400ff0a77ac */ /* 0x000ee20008000800 */
[----:B------:R-:W4:Y:S01]  /*27c0*/  LDCU UR11, c[0x0][0xb0c] ;  /* 0x00016180ff0b77ac */ /* 0x000f220008000800 */
[----:B------:R-:W1:Y:S01]  /*27d0*/  LDCU.64 UR8, c[0x0][0xb28] ;  /* 0x00016500ff0877ac */ /* 0x000e620008000a00 */
[----:B------:R-:W-:Y:S02]  /*27e0*/  UISETP.NE.AND UP3, UPT, UR37, 0x1, UPT ;  /* 0x000000012500788c */ /* 0x000fe4000bf65270 */
[----:B--2---:R-:W-:Y:S02]  /*27f0*/  UIMAD.WIDE.U32 UR40, UR16, UR7, URZ ;  /* 0x00000007102872a5 */ /* 0x004fe4000f8e00ff */
[----:B------:R-:W-:Y:S02]  /*2800*/  UIMAD.WIDE.U32 UR32, UR27, UR7, URZ ;  /* 0x000000071b2072a5 */ /* 0x000fe4000f8e00ff */
[----:B------:R-:W-:-:S02]  /*2810*/  UIMAD.WIDE.U32 UR34, UR17, UR4, URZ ;  /* 0x00000004112272a5 */ /* 0x000fc4000f8e00ff */
[----:B------:R-:W-:Y:S01]  /*2820*/  UISETP.NE.AND UP0, UPT, UR6, 0x1, UPT ;  /* 0x000000010600788c */ /* 0x000fe2000bf05270 */
[----:B------:R-:W-:Y:S01]  /*2830*/  UMOV UR7, UR41 ;  /* 0x0000002900077c82 */ /* 0x000fe20008000000 */
[----:B----4-:R-:W-:Y:S02]  /*2840*/  UISETP.NE.AND UP2, UPT, UR11, 0x1, UPT ;  /* 0x000000010b00788c */ /* 0x010fe4000bf45270 */
[----:B---3--:R-:W-:Y:S02]  /*2850*/  USHF.R.U32.HI UR7, URZ, UR10, UR7 ;  /* 0x0000000aff077299 */ /* 0x008fe40008011607 */
[----:B------:R-:W-:Y:S02]  /*2860*/  USHF.R.U32.HI UR12, URZ, UR5, UR35 ;  /* 0x00000005ff0c7299 */ /* 0x000fe40008011623 */
[----:B------:R-:W-:Y:S02]  /*2870*/  USEL UR7, UR16, UR7, !UP0 ;  /* 0x0000000710077287 */ /* 0x000fe4000c000000 */
[----:B------:R-:W-:-:S02]  /*2880*/  USEL UR12, UR17, UR12, !UP2 ;  /* 0x0000000c110c7287 */ /* 0x000fc4000d000000 */
[----:B-1----:R-:W-:Y:S02]  /*2890*/  UIMAD.WIDE.U32 UR40, UR7, UR8, URZ ;  /* 0x00000008072872a5 */ /* 0x002fe4000f8e00ff */
        /* <DEDUP_REMOVED lines=30> */
.L_x_41:
[----:B------:R-:W2:Y:S02]  /*2a80*/  LDCU UR4, c[0x0][0xb30] ;  /* 0x00016600ff0477ac */ /* 0x000ea40008000800 */
[----:B--2---:R-:W-:-:S09]  /*2a90*/  UISETP.NE.AND UP0, UPT, UR4, 0x1, UPT ;  /* 0x000000010400788c */ /* 0x004fd2000bf05270 */
        /* <DEDUP_REMOVED lines=13> */
[----:B------:R-:W-:Y:S02]  /*2b70*/  UIADD3 UR4, UPT, UPT, UR5, -UR8, URZ ;  /* 0x8000000805047290 */ /* 0x000fe4000fffe0ff */
[----:B------:R-:W-:Y:S02]  /*2b80*/  UIADD3 UR5, UPT, UPT, -UR5, UR8, URZ ;  /* 0x0000000805057290 */ /* 0x000fe4000fffe1ff */
[----:B------:R-:W-:Y:S02]  /*2b90*/  UIMAD UR27, UR4, UR6, UR27 ;  /* 0x00000006041b72a4 */ /* 0x000fe4000f8e021b */
[----:B------:R-:W-:-:S12]  /*2ba0*/  UIMAD UR28, UR5, UR9, UR28 ;  /* 0x00000009051c72a4 */ /* 0x000fd8000f8e021c */
.L_x_42:
[----:B------:R-:W-:Y:S01]  /*2bb0*/  VIADD R11, R11, 0x1 ;  /* 0x000000010b0b7836 */ /* 0x000fe20000000000 */
[----:B------:R-:W-:Y:S01]  /*2bc0*/  PLOP3.LUT P1, PT, PT, PT, PT, 0x80, 0x8 ;  /* 0x000000000008781c */ /* 0x000fe20003f2f070 */
[----:B------:R-:W-:Y:S02]  /*2bd0*/  UIADD3 UR50, UPT, UPT, UR28, UR49, URZ ;  /* 0x000000311c327290 */ /* 0x000fe4000fffe0ff */
[----:B------:R-:W-:Y:S01]  /*2be0*/  UIADD3 UR51, UPT, UPT, UR27, UR48, URZ ;  /* 0x000000301b337290 */ /* 0x000fe2000fffe0ff */
[----:B------:R-:W-:-:S04]  /*2bf0*/  ISETP.NE.AND P0, PT, R11, 0x2, PT ;  /* 0x000000020b00780c */ /* 0x000fc80003f05270 */
[----:B-1----:R-:W-:Y:S02]  /*2c00*/  SEL R0, RZ, 0x1, P0 ;  /* 0x00000001ff007807 */ /* 0x002fe40000000000 */
[----:B------:R-:W-:Y:S02]  /*2c10*/  SEL R11, R11, RZ, P0 ;  /* 0x000000ff0b0b7207 */ /* 0x000fe40000000000 */
[----:B------:R-:W-:Y:S01]  /*2c20*/  LOP3.LUT R10, R10, R0, RZ, 0x3c, !PT ;  /* 0x000000000a0a7212 */ /* 0x000fe200078e3cff */
[----:B------:R-:W-:Y:S06]  /*2c30*/  BRA.U UP1, `(.L_x_43) ;  /* 0xfffffff101707547 */ /* 0x000fec000b83ffff */
[----:B------:R-:W-:Y:S01]  /*2c40*/  UIADD3 UR15, UPT, UPT, UR15, 0x148, URZ ;  /* 0x000001480f0f7890 */ /* 0x000fe2000fffe0ff */
[----:B------:R-:W-:-:S03]  /*2c50*/  SHF.L.U32 R2, R12, 0x1f, RZ ;  /* 0x0000001f0c027819 */ /* 0x000fc600000006ff */
[----:B------:R-:W-:-:S09]  /*2c60*/  ULEA UR4, UR29, UR15, 0x3 ;  /* 0x0000000f1d047291 */ /* 0x000fd2000f8e18ff */
[----:B------:R-:W1:Y:S02]  /*2c70*/  SYNCS.PHASECHK.TRANS64.TRYWAIT P0, [UR4], R2 ;  /* 0x00000002ff0075a7 */ /* 0x000e640008001104 */
[----:B-1----:R-:W-:Y:S05]  /*2c80*/  @!P0 BRA `(.L_x_44) ;  /* 0x0000006000308947 */ /* 0x002fea0003800000 */
.L_x_156:
[----:B------:R-:W-:-:S04]  /*2c90*/  UIADD3 UR5, UPT, UPT, UR29, 0x1, URZ ;  /* 0x000000011d057890 */ /* 0x000fc8000fffe0ff */
[----:B------:R-:W-:-:S04]  /*2ca0*/  UISETP.NE.AND UP0, UPT, UR5, 0x29, UPT ;  /* 0x000000290500788c */ /* 0x000fc8000bf05270 */
[----:B------:R-:W-:Y:S02]  /*2cb0*/  USEL UR6, URZ, 0x1, UP0 ;  /* 0x00000001ff067887 */ /* 0x000fe40008000000 */
[----:B------:R-:W-:-:S04]  /*2cc0*/  USEL UR5, UR5, URZ, UP0 ;  /* 0x000000ff05057287 */ /* 0x000fc80008000000 */
[----:B------:R-:W-:Y:S01]  /*2cd0*/  ULEA UR4, UR5, UR15, 0x3 ;  /* 0x0000000f05047291 */ /* 0x000fe2000f8e18ff */
[----:B-1----:R-:W-:-:S04]  /*2ce0*/  LOP3.LUT R2, R12, UR6, RZ, 0x3c, !PT ;  /* 0x000000060c027c12 */ /* 0x002fc8000f8e3cff */
[----:B------:R-:W-:-:S04]  /*2cf0*/  SHF.L.U32 R3, R2, 0x1f, RZ ;  /* 0x0000001f02037819 */ /* 0x000fc800000006ff */
[----:B------:R-:W1:Y:S02]  /*2d00*/  SYNCS.PHASECHK.TRANS64.TRYWAIT P0, [UR4], R3 ;  /* 0x00000003ff0075a7 */ /* 0x000e640008001104 */
[----:B-1----:R-:W-:Y:S05]  /*2d10*/  @!P0 BRA `(.L_x_45) ;  /* 0x0000006000248947 */ /* 0x002fea0003800000 */
.L_x_158:
[----:B------:R-:W-:-:S04]  /*2d20*/  UIADD3 UR5, UPT, UPT, UR5, 0x1, URZ ;  /* 0x0000000105057890 */ /* 0x000fc8000fffe0ff */
[----:B------:R-:W-:-:S04]  /*2d30*/  UISETP.NE.AND UP0, UPT, UR5, 0x29, UPT ;  /* 0x000000290500788c */ /* 0x000fc8000bf05270 */
[----:B------:R-:W-:Y:S02]  /*2d40*/  USEL UR6, URZ, 0x1, UP0 ;  /* 0x00000001ff067887 */ /* 0x000fe40008000000 */
[----:B------:R-:W-:-:S04]  /*2d50*/  USEL UR5, UR5, URZ, UP0 ;  /* 0x000000ff05057287 */ /* 0x000fc80008000000 */
[----:B------:R-:W-:Y:S01]  /*2d60*/  ULEA UR4, UR5, UR15, 0x3 ;  /* 0x0000000f05047291 */ /* 0x000fe2000f8e18ff */
[----:B------:R-:W-:-:S04]  /*2d70*/  LOP3.LUT R2, R2, UR6, RZ, 0x3c, !PT ;  /* 0x0000000602027c12 */ /* 0x000fc8000f8e3cff */
[----:B-1----:R-:W-:-:S04]  /*2d80*/  SHF.L.U32 R3, R2, 0x1f, RZ ;  /* 0x0000001f02037819 */ /* 0x002fc800000006ff */
[----:B------:R-:W1:Y:S02]  /*2d90*/  SYNCS.PHASECHK.TRANS64.TRYWAIT P0, [UR4], R3 ;  /* 0x00000003ff0075a7 */ /* 0x000e640008001104 */
[----:B-1----:R-:W-:Y:S05]  /*2da0*/  @!P0 BRA `(.L_x_46) ;  /* 0x0000006000188947 */ /* 0x002fea0003800000 */
.L_x_160:
        /* <DEDUP_REMOVED lines=9> */
.L_x_162:
        /* <DEDUP_REMOVED lines=9> */
.L_x_164:
        /* <DEDUP_REMOVED lines=9> */
.L_x_166:
        /* <DEDUP_REMOVED lines=9> */
.L_x_168:
        /* <DEDUP_REMOVED lines=9> */
.L_x_170:
        /* <DEDUP_REMOVED lines=9> */
.L_x_172:
        /* <DEDUP_REMOVED lines=9> */
.L_x_174:
        /* <DEDUP_REMOVED lines=9> */
.L_x_176:
        /* <DEDUP_REMOVED lines=9> */
.L_x_178:
        /* <DEDUP_REMOVED lines=9> */
.L_x_180:
        /* <DEDUP_REMOVED lines=9> */
.L_x_182:
        /* <DEDUP_REMOVED lines=9> */
.L_x_184:
        /* <DEDUP_REMOVED lines=9> */
.L_x_186:
        /* <DEDUP_REMOVED lines=9> */
.L_x_188:
        /* <DEDUP_REMOVED lines=9> */
.L_x_190:
        /* <DEDUP_REMOVED lines=9> */
.L_x_192:
        /* <DEDUP_REMOVED lines=9> */
.L_x_194:
        /* <DEDUP_REMOVED lines=9> */
.L_x_196:
        /* <DEDUP_REMOVED lines=9> */
.L_x_198:
        /* <DEDUP_REMOVED lines=9> */
.L_x_200:
        /* <DEDUP_REMOVED lines=9> */
.L_x_202:
        /* <DEDUP_REMOVED lines=9> */
.L_x_204:
        /* <DEDUP_REMOVED lines=9> */
.L_x_206:
        /* <DEDUP_REMOVED lines=9> */
.L_x_208:
        /* <DEDUP_REMOVED lines=9> */
.L_x_210:
        /* <DEDUP_REMOVED lines=9> */
.L_x_212:
        /* <DEDUP_REMOVED lines=9> */
.L_x_214:
        /* <DEDUP_REMOVED lines=9> */
.L_x_216:
        /* <DEDUP_REMOVED lines=9> */
.L_x_218:
        /* <DEDUP_REMOVED lines=9> */
.L_x_220:
        /* <DEDUP_REMOVED lines=9> */
.L_x_222:
        /* <DEDUP_REMOVED lines=9> */
.L_x_224:
        /* <DEDUP_REMOVED lines=9> */
.L_x_226:
        /* <DEDUP_REMOVED lines=9> */
.L_x_228:
        /* <DEDUP_REMOVED lines=9> */
.L_x_230:
        /* <DEDUP_REMOVED lines=9> */
.L_x_232:
        /* <DEDUP_REMOVED lines=9> */
.L_x_234:
[----:B------:R-:W-:-:S04]  /*4280*/  UIADD3 UR5, UPT, UPT, UR5, 0x1, URZ ;  /* 0x0000000105057890 */ /* 0x000fc8000fffe0ff */
[----:B------:R-:W-:-:S04]  /*4290*/  UISETP.NE.AND UP0, UPT, UR5, 0x29, UPT ;  /* 0x000000290500788c */ /* 0x000fc8000bf05270 */
[----:B------:R-:W-:Y:S02]  /*42a0*/  USEL UR4, URZ, 0x1, UP0 ;  /* 0x00000001ff047887 */ /* 0x000fe40008000000 */
[----:B------:R-:W-:-:S04]  /*42b0*/  USEL UR5, UR5, URZ, UP0 ;  /* 0x000000ff05057287 */ /* 0x000fc80008000000 */
[----:B------:R-:W-:Y:S01]  /*42c0*/  ULEA UR5, UR5, UR15, 0x3 ;  /* 0x0000000f05057291 */ /* 0x000fe2000f8e18ff */
[----:B------:R-:W-:-:S04]  /*42d0*/  LOP3.LUT R2, R2, UR4, RZ, 0x3c, !PT ;  /* 0x0000000402027c12 */ /* 0x000fc8000f8e3cff */
[----:B------:R-:W-:Y:S01]  /*42e0*/  SHF.L.U32 R2, R2, 0x1f, RZ ;  /* 0x0000001f02027819 */ /* 0x000fe200000006ff */
[----:B-1----:R-:W-:-:S07]  /*42f0*/  IMAD.U32 R0, RZ, RZ, UR5 ;  /* 0x00000005ff007e24 */ /* 0x002fce000f8e00ff */
.L_x_84:
[----:B-1----:R1:W2:Y:S02]  /*4300*/  SYNCS.PHASECHK.TRANS64.TRYWAIT P0, [R0+URZ], R2 ;  /* 0x00000002000075a7 */ /* 0x0022a400080011ff */
[----:B--2---:R-:W-:Y:S05]  /*4310*/  @!P0 NANOSLEEP.SYNCS 0x989680 ;  /* 0x009896800000895d */ /* 0x004fea0003900000 */
[----:B------:R-:W2:Y:S02]  /*4320*/  @!P0 SYNCS.PHASECHK.TRANS64 P0, [R0+URZ], R2 ;  /* 0x00000002000085a7 */ /* 0x000ea400080010ff */
[----:B--2---:R-:W-:Y:S05]  /*4330*/  @P0 EXIT ;  /* 0x000000000000094d */ /* 0x004fea0003800000 */
[----:B------:R-:W-:Y:S05]  /*4340*/  BRA `(.L_x_84) ;  /* 0xfffffffc00ec7947 */ /* 0x000fea000383ffff */
.L_x_23:
[----:B------:R-:W-:-:S04]  /*4350*/  UISETP.NE.AND UP0, UPT, UR54, URZ, UPT ;  /* 0x000000ff3600728c */ /* 0x000fc8000bf05270 */
[----:B------:R-:W-:-:S09]  /*4360*/  UISETP.NE.OR UP0, UPT, UR11, 0x1, UP0 ;  /* 0x000000010b00788c */ /* 0x000fd20008705670 */
[----:B------:R-:W-:Y:S05]  /*4370*/  BRA.U UP0, `(.L_x_85) ;  /* 0x0000000500487547 */ /* 0x000fea000b800000 */
[----:B------:R-:W-:Y:S01]  /*4380*/  ISETP.GE.U32.AND P2, PT, R0, 0x8, PT ;  /* 0x000000080000780c */ /* 0x000fe20003f46070 */
[----:B------:R-:W-:Y:S01]  /*4390*/  IMAD.MOV.U32 R12, RZ, RZ, 0x1 ;  /* 0x00000001ff0c7424 */ /* 0x000fe200078e00ff */
[----:B------:R-:W-:Y:S02]  /*43a0*/  CS2R R10, SRZ ;  /* 0x00000000000a7805 */ /* 0x000fe4000001ff00 */
[----:B------:R-:W-:Y:S01]  /*43b0*/  CS2R R8, SRZ ;  /* 0x0000000000087805 */ /* 0x000fe2000001ff00 */
[----:B------:R-:W-:Y:S01]  /*43c0*/  UMOV UR4, 0x400 ;  /* 0x0000040000047882 */ /* 0x000fe20000000000 */
[----:B------:R-:W-:Y:S01]  /*43d0*/  UMOV UR6, URZ ;  /* 0x000000ff00067c82 */ /* 0x000fe20008000000 */
[----:B------:R-:W-:-:S12]  /*43e0*/  ULEA UR54, UR54, UR4, 0x18 ;  /* 0x0000000436367291 */ /* 0x000fd8000f8ec0ff */
.L_x_89:
[----:B------:R-:W-:Y:S02]  /*43f0*/  LEA R2, R8, UR54, 0x3 ;  /* 0x0000003608027c11 */ /* 0x000fe4000f8e18ff */
[----:B------:R-:W-:-:S03]  /*4400*/  SHF.L.U32 R4, R9, 0x1f, RZ ;  /* 0x0000001f09047819 */ /* 0x000fc600000006ff */
[----:B------:R-:W-:Y:S01]  /*4410*/  VIADD R5, R2, 0x320 ;  /* 0x0000032002057836 */ /* 0x000fe20000000000 */
[----:B------:R-:W2:Y:S02]  /*4420*/  SYNCS.PHASECHK.TRANS64.TRYWAIT P0, [R2+URZ+0x310], R4 ;  /* 0x00031004020075a7 */ /* 0x000ea400080011ff */
[----:B--2---:R-:W-:Y:S05]  /*4430*/  @!P0 BRA `(.L_x_86) ;  /* 0x0000005800048947 */ /* 0x004fea0003800000 */
.L_x_235:
[----:B------:R-:W-:Y:S01]  /*4440*/  ULEA UR5, UR6, UR54, 0x3 ;  /* 0x0000003606057291 */ /* 0x000fe2000f8e18ff */
[----:B--2---:R-:W-:Y:S01]  /*4450*/  PRMT R2, RZ, 0x654, R5 ;  /* 0x00000654ff027816 */ /* 0x004fe20000000005 */
[----:B------:R-:W-:Y:S01]  /*4460*/  @!P2 IMAD.MOV.U32 R4, RZ, RZ, 0x10 ;  /* 0x00000010ff04a424 */ /* 0x000fe200078e00ff */
[----:B------:R-:W-:Y:S01]  /*4470*/  SHF.L.U32 R5, R12, 0x1f, RZ ;  /* 0x0000001f0c057819 */ /* 0x000fe200000006ff */
[----:B------:R-:W-:Y:S01]  /*4480*/  UIADD3 UR4, UPT, UPT, UR5, 0x2b0, URZ ;  /* 0x000002b005047890 */ /* 0x000fe2000fffe0ff */
[----:B------:R2:W-:Y:S05]  /*4490*/  SYNCS.ARRIVE.TRANS64.RED.A1T0 RZ, [R2+URZ], RZ ;  /* 0x000000ff02ff79a7 */ /* 0x0005ea00081004ff */
[----:B------:R-:W-:Y:S01]  /*44a0*/  IMAD.U32 R6, RZ, RZ, UR4 ;  /* 0x00000004ff067e24 */ /* 0x000fe2000f8e00ff */
[----:B------:R-:W3:Y:S04]  /*44b0*/  SYNCS.PHASECHK.TRANS64.TRYWAIT P0, [UR5+0x2c0], R5 ;  /* 0x0002c005ff0075a7 */ /* 0x000ee80008001105 */
[----:B------:R-:W-:Y:S01]  /*44c0*/  PRMT R6, R0, 0x654, R6 ;  /* 0x0000065400067816 */ /* 0x000fe20000000006 */
[----:B--23--:R-:W-:Y:S06]  /*44d0*/  @!P0 BRA `(.L_x_87) ;  /* 0x0000005400f08947 */ /* 0x00cfec0003800000 */
.L_x_237:
[----:B------:R-:W-:Y:S01]  /*44e0*/  ULEA UR4, UR6, UR54, 0x4 ;  /* 0x0000003606047291 */ /* 0x000fe2000f8e20ff */
[----:B------:R-:W-:Y:S01]  /*44f0*/  SEL R3, R6, R3, !P2 ;  /* 0x0000000306037207 */ /* 0x000fe20005000000 */
[----:B------:R-:W-:Y:S01]  /*4500*/  UIADD3 UR5, UPT, UPT, UR5, 0x2b0, URZ ;  /* 0x000002b005057890 */ /* 0x000fe2000fffe0ff */
[----:B--2---:R-:W-:Y:S01]  /*4510*/  LEA R2, R11, UR54, 0x3 ;  /* 0x000000360b027c11 */ /* 0x004fe2000f8e18ff */
[----:B------:R-:W-:Y:S01]  /*4520*/  UIADD3 UR4, UPT, UPT, UR4, 0x340, URZ ;  /* 0x0000034004047890 */ /* 0x000fe2000fffe0ff */
[----:B------:R2:W-:Y:S01]  /*4530*/  @!P2 SYNCS.ARRIVE.TRANS64.RED RZ, [R3+URZ], R4 ;  /* 0x0000000403ffa9a7 */ /* 0x0005e200080004ff */
[----:B------:R-:W-:Y:S01]  /*4540*/  UIADD3 UR6, UPT, UPT, UR6, 0x1, URZ ;  /* 0x0000000106067890 */ /* 0x000fe2000fffe0ff */
[----:B------:R-:W-:-:S03]  /*4550*/  VIADD R8, R8, 0x1 ;  /* 0x0000000108087836 */ /* 0x000fc60000000000 */
[----:B------:R-:W-:Y:S02]  /*4560*/  UISETP.NE.AND UP0, UPT, UR6, 0x2, UPT ;  /* 0x000000020600788c */ /* 0x000fe4000bf05270 */
[----:B------:R-:W-:Y:S01]  /*4570*/  ISETP.NE.AND P0, PT, R8, 0x2, PT ;  /* 0x000000020800780c */ /* 0x000fe20003f05270 */
[----:B------:R-:W-:Y:S06]  /*4580*/  UGETNEXTWORKID.BROADCAST [UR4], [UR5] ;  /* 0x00000000040073ca */ /* 0x000fec0008000100 */
[----:B------:R-:W-:Y:S02]  /*4590*/  USEL UR4, URZ, 0x1, UP0 ;  /* 0x00000001ff047887 */ /* 0x000fe40008000000 */
[----:B------:R-:W-:-:S04]  /*45a0*/  USEL UR6, UR6, URZ, UP0 ;  /* 0x000000ff06067287 */ /* 0x000fc80008000000 */
[----:B------:R-:W-:Y:S02]  /*45b0*/  LOP3.LUT R12, R12, UR4, RZ, 0x3c, !PT ;  /* 0x000000040c0c7c12 */ /* 0x000fe4000f8e3cff */
[----:B--2---:R-:W-:-:S04]  /*45c0*/  SHF.L.U32 R4, R10, 0x1f, RZ ;  /* 0x0000001f0a047819 */ /* 0x004fc800000006ff */
[----:B------:R-:W2:Y:S02]  /*45d0*/  SYNCS.PHASECHK.TRANS64.TRYWAIT P1, [R2+URZ+0x2b0], R4 ;  /* 0x0002b004020075a7 */ /* 0x000ea400080211ff */
[----:B--2---:R-:W-:Y:S05]  /*45e0*/  @!P1 BRA `(.L_x_88) ;  /* 0x0000005400c49947 */ /* 0x004fea0003800000 */
.L_x_238:
[C---:B--2---:R-:W-:Y:S01]  /*45f0*/  LEA R4, R11.reuse, UR54, 0x4 ;  /* 0x000000360b047c11 */ /* 0x044fe2000f8e20ff */
[----:B------:R-:W-:Y:S01]  /*4600*/  VIADD R2, R2, 0x2c0 ;  /* 0x000002c002027836 */ /* 0x000fe20000000000 */
[----:B------:R-:W-:Y:S01]  /*4610*/  SEL R8, R8, RZ, P0 ;  /* 0x000000ff08087207 */ /* 0x000fe20000000000 */
[----:B------:R-:W-:-:S03]  /*4620*/  VIADD R11, R11, 0x1 ;  /* 0x000000010b0b7836 */ /* 0x000fc60000000000 */
[----:B------:R-:W2:Y:S01]  /*4630*/  LDS.128 R4, [R4+0x340] ;  /* 0x0003400004047984 */ /* 0x000ea20000000c00 */
[----:B------:R-:W-:Y:S02]  /*4640*/  PRMT R2, RZ, 0x654, R2 ;  /* 0x00000654ff027816 */ /* 0x000fe40000000002 */
[C---:B------:R-:W-:Y:S01]  /*4650*/  ISETP.NE.AND P1, PT, R11.reuse, 0x2, PT ;  /* 0x000000020b00780c */ /* 0x040fe20003f25270 */
[----:B------:R-:W-:Y:S01]  /*4660*/  @!PT LDS RZ, [RZ] ;  /* 0x00000000fffff984 */ /* 0x000fe20000000800 */
[----:B------:R-:W-:Y:S01]  /*4670*/  @!PT LDS RZ, [RZ] ;  /* 0x00000000fffff984 */ /* 0x000fe20000000800 */
[----:B------:R-:W-:Y:S01]  /*4680*/  @!PT LDS RZ, [RZ] ;  /* 0x00000000fffff984 */ /* 0x000fe20000000800 */
[----:B------:R-:W-:Y:S01]  /*4690*/  @!PT LDS RZ, [RZ] ;  /* 0x00000000fffff984 */ /* 0x000fe20000000800 */
[----:B------:R3:W-:Y:S06]  /*46a0*/  MEMBAR.ALL.CTA ;  /* 0x0000000000007992 */ /* 0x0007ec0000008000 */
[----:B---3--:R-:W3:Y:S01]  /*46b0*/  FENCE.VIEW.ASYNC.S ;  /* 0x00000000000073c6 */ /* 0x008ee20000000000 */
[----:B------:R-:W-:Y:S01]  /*46c0*/  SEL R11, R11, RZ, P1 ;  /* 0x000000ff0b0b7207 */ /* 0x000fe20000800000 */
[----:B---3--:R3:W-:Y:S01]  /*46d0*/  SYNCS.ARRIVE.TRANS64.RED.A1T0 RZ, [R2+URZ], RZ ;  /* 0x000000ff02ff79a7 */ /* 0x0087e200081004ff */
[----:B--2---:R-:W-:-:S02]  /*46e0*/  LOP3.LUT P3, RZ, R6, 0x1, RZ, 0xc0, !PT ;  /* 0x0000000106ff7812 */ /* 0x004fc4000786c0ff */
[----:B------:R-:W-:-:S04]  /*46f0*/  SEL R4, RZ, 0x1, P1 ;  /* 0x00000001ff047807 */ /* 0x000fc80000800000 */
[----:B------:R-:W-:Y:S02]  /*4700*/  LOP3.LUT R10, R10, R4, RZ, 0x3c, !PT ;  /* 0x000000040a0a7212 */ /* 0x000fe400078e3cff */
[----:B---3--:R-:W-:-:S04]  /*4710*/  SEL R2, RZ, 0x1, P0 ;  /* 0x00000001ff027807 */ /* 0x008fc80000000000 */
[----:B------:R-:W-:Y:S01]  /*4720*/  LOP3.LUT R9, R9, R2, RZ, 0x3c, !PT ;  /* 0x0000000209097212 */ /* 0x000fe200078e3cff */
[----:B------:R-:W-:Y:S06]  /*4730*/  @P3 BRA `(.L_x_89) ;  /* 0xfffffffc002c3947 */ /* 0x000fec000383ffff */
[----:B------:R-:W-:Y:S01]  /*4740*/  ULEA UR5, UR6, UR54, 0x3 ;  /* 0x0000003606057291 */ /* 0x000fe2000f8e18ff */
[----:B------:R-:W-:-:S08]  /*4750*/  SHF.L.U32 R2, R12, 0x1f, RZ ;  /* 0x0000001f0c027819 */ /* 0x000fd000000006ff */
[----:B------:R-:W2:Y:S02]  /*4760*/  SYNCS.PHASECHK.TRANS64 P0, [UR5+0x2c0], R2 ;  /* 0x0002c002ff0075a7 */ /* 0x000ea40008001005 */
[----:B--2---:R-:W-:Y:S05]  /*4770*/  @P0 BRA `(.L_x_90) ;  /* 0x0000000000080947 */ /* 0x004fea0003800000 */
[----:B------:R-:W2:Y:S02]  /*4780*/  SYNCS.PHASECHK.TRANS64.TRYWAIT P0, [UR5+0x2c0], R2 ;  /* 0x0002c002ff0075a7 */ /* 0x000ea40008001105 */
[----:B--2---:R-:W-:Y:S05]  /*4790*/  @!P0 BRA `(.L_x_91) ;  /* 0x00000054006c8947 */ /* 0x004fea0003800000 */
.L_x_90:
[----:B------:R-:W-:-:S04]  /*47a0*/  UIADD3 UR4, UPT, UPT, UR6, 0x1, URZ ;  /* 0x0000000106047890 */ /* 0x000fc8000fffe0ff */
[----:B------:R-:W-:-:S04]  /*47b0*/  UISETP.NE.AND UP0, UPT, UR4, 0x2, UPT ;  /* 0x000000020400788c */ /* 0x000fc8000bf05270 */
[----:B------:R-:W-:Y:S02]  /*47c0*/  USEL UR7, URZ, 0x1, UP0 ;  /* 0x00000001ff077887 */ /* 0x000fe40008000000 */
[----:B------:R-:W-:-:S04]  /*47d0*/  USEL UR4, UR4, URZ, UP0 ;  /* 0x000000ff04047287 */ /* 0x000fc80008000000 */
[----:B------:R-:W-:Y:S01]  /*47e0*/  ULEA UR4, UR4, UR54, 0x3 ;  /* 0x0000003604047291 */ /* 0x000fe2000f8e18ff */
[----:B--2---:R-:W-:-:S04]  /*47f0*/  LOP3.LUT R2, R12, UR7, RZ, 0x3c, !PT ;  /* 0x000000070c027c12 */ /* 0x004fc8000f8e3cff */
[----:B------:R-:W-:-:S04]  /*4800*/  SHF.L.U32 R0, R2, 0x1f, RZ ;  /* 0x0000001f02007819 */ /* 0x000fc800000006ff */
[----:B------:R-:W2:Y:S02]  /*4810*/  SYNCS.PHASECHK.TRANS64 P0, [UR4+0x2c0], R0 ;  /* 0x0002c000ff0075a7 */ /* 0x000ea40008001004 */
[----:B-12---:R-:W-:Y:S05]  /*4820*/  @P0 EXIT ;  /* 0x000000000000094d */ /* 0x006fea0003800000 */
[----:B------:R-:W-:Y:S02]  /*4830*/  SHF.L.U32 R2, R2, 0x1f, RZ ;  /* 0x0000001f02027819 */ /* 0x000fe400000006ff */
[----:B------:R-:W-:-:S07]  /*4840*/  MOV R0, UR4 ;  /* 0x0000000400007c02 */ /* 0x000fce0008000f00 */
.L_x_92:
[----:B-1----:R1:W2:Y:S02]  /*4850*/  SYNCS.PHASECHK.TRANS64.TRYWAIT P0, [R0+URZ+0x2c0], R2 ;  /* 0x0002c002000075a7 */ /* 0x0022a400080011ff */
[----:B--2---:R-:W-:Y:S05]  /*4860*/  @!P0 NANOSLEEP.SYNCS 0x989680 ;  /* 0x009896800000895d */ /* 0x004fea0003900000 */
[----:B------:R-:W2:Y:S02]  /*4870*/  @!P0 SYNCS.PHASECHK.TRANS64 P0, [R0+URZ+0x2c0], R2 ;  /* 0x0002c002000085a7 */ /* 0x000ea400080010ff */
[----:B--2---:R-:W-:Y:S05]  /*4880*/  @P0 EXIT ;  /* 0x000000000000094d */ /* 0x004fea0003800000 */
[----:B------:R-:W-:Y:S05]  /*4890*/  BRA `(.L_x_92) ;  /* 0xfffffffc00ec7947 */ /* 0x000fea000383ffff */
.L_x_85:
[----:B------:R-:W-:Y:S05]  /*48a0*/  BRA.U UP5, `(.L_x_93) ;  /* 0x0000001105847547 */ /* 0x000fea000b800000 */
[----:B------:R-:W-:Y:S01]  /*48b0*/  UMOV UR4, 0x40 ;  /* 0x0000004000047882 */ /* 0x000fe20000000000 */
[----:B------:R-:W-:Y:S01]  /*48c0*/  NOP ;  /* 0x0000000000007918 */ /* 0x000fe20000000000 */
[----:B------:R-:W-:Y:S01]  /*48d0*/  ULEA UR4, UR54, UR4, 0x18 ;  /* 0x0000000436047291 */ /* 0x000fe2000f8ec0ff */
[----:B------:R-:W-:Y:S02]  /*48e0*/  UMOV UR5, 0x400 ;  /* 0x0000040000057882 */ /* 0x000fe40000000000 */
[----:B------:R-:W-:-:S06]  /*48f0*/  ULEA UR54, UR54, UR5, 0x18 ;  /* 0x0000000536367291 */ /* 0x000fcc000f8ec0ff */
[----:B------:R-:W2:Y:S02]  /*4900*/  LDS.U8 R0, [UR4+0x1c] ;  /* 0x00001c04ff007984 */ /* 0x000ea40008000000 */
[----:B--2---:R-:W-:-:S13]  /*4910*/  ISETP.NE.AND P0, PT, R0, RZ, PT ;  /* 0x000000ff0000720c */ /* 0x004fda0003f05270 */
[----:B------:R-:W-:Y:S05]  /*4920*/  @P0 BRA `(.L_x_94) ;  /* 0x0000000400080947 */ /* 0x000fea0003800000 */
[----:B------:R-:W-:Y:S02]  /*4930*/  UISETP.NE.U32.AND UP1, UPT, UR15, 0x1, UPT ;  /* 0x000000010f00788c */ /* 0x000fe4000bf25070 */
[----:B------:R-:W-:-:S07]  /*4940*/  UIADD3 UR6, UPT, UPT, UR4, 0x8, URZ ;  /* 0x0000000804067890 */ /* 0x000fce000fffe0ff */
[----:B------:R-:W-:Y:S05]  /*4950*/  BRA.U !UP1, `(.L_x_95) ;  /* 0x00000001099c7547 */ /* 0x000fea000b800000 */
[----:B------:R-:W-:Y:S01]  /*4960*/  ELECT P0, URZ, PT ;  /* 0x0000000000ff782f */ /* 0x000fe20003800000 */
[----:B------:R-:W-:-:S12]  /*4970*/  BSSY B0, `(.L_x_95) ;  /* 0x0000025000007945 */ /* 0x000fd80003800000 */
[----:B------:R-:W-:Y:S05]  /*4980*/  @!P0 BRA `(.L_x_96) ;  /* 0x00000000008c8947 */ /* 0x000fea0003800000 */
[----:B------:R-:W-:-:S05]  /*4990*/  UMOV UR5, 0x10 ;  /* 0x0000001000057882 */ /* 0x000fca0000000000 */
[----:B------:R-:W-:Y:S04]  /*49a0*/  DEPBAR.LE SB2, 0x36 ;  /* 0x0000ad800000791a */ /* 0x000fe80000000000 */
[----:B------:R-:W2:Y:S02]  /*49b0*/  UTCATOMSWS.2CTA.FIND_AND_SET.ALIGN UP0, UR5, UR5 ;  /* 0x00000005000575e3 */ /* 0x000ea40008200800 */
[----:B--2---:R-:W-:Y:S01]  /*49c0*/  MOV R10, UR5 ;  /* 0x00000005000a7c02 */ /* 0x004fe20008000f00 */
[----:B------:R-:W-:Y:S06]  /*49d0*/  BRA.U UP0, `(.L_x_97) ;  /* 0x0000000100187547 */ /* 0x000fec000b800000 */
.L_x_98:
[----:B------:R-:W-:Y:S05]  /*49e0*/  NANOSLEEP 0x64 ;  /* 0x000000640000795d */ /* 0x000fea0003800000 */
[----:B------:R-:W-:-:S05]  /*49f0*/  UMOV UR5, 0x10 ;  /* 0x0000001000057882 */ /* 0x000fca0000000000 */
[----:B------:R-:W-:Y:S04]  /*4a00*/  DEPBAR.LE SB2, 0x36 ;  /* 0x0000ad800000791a */ /* 0x000fe80000000000 */
[----:B------:R-:W2:Y:S02]  /*4a10*/  UTCATOMSWS.2CTA.FIND_AND_SET.ALIGN UP0, UR5, UR5 ;  /* 0x00000005000575e3 */ /* 0x000ea40008200800 */
[----:B--2---:R-:W-:Y:S01]  /*4a20*/  MOV R10, UR5 ;  /* 0x00000005000a7c02 */ /* 0x004fe20008000f00 */
[----:B------:R-:W-:Y:S05]  /*4a30*/  BRA.U !UP0, `(.L_x_98) ;  /* 0xfffffffd08e87547 */ /* 0x000fea000b83ffff */
.L_x_97:
[----:B------:R-:W2:Y:S01]  /*4a40*/  LDS R6, [UR4+0x10] ;  /* 0x00001004ff067984 */ /* 0x000ea20008000800 */
[----:B------:R-:W-:Y:S01]  /*4a50*/  IMAD.U32 R0, RZ, RZ, UR54 ;  /* 0x00000036ff007e24 */ /* 0x000fe2000f8e00ff */
[----:B------:R-:W-:-:S03]  /*4a60*/  MOV R4, UR12 ;  /* 0x0000000c00047c02 */ /* 0x000fc60008000f00 */
[----:B------:R-:W-:Y:S01]  /*4a70*/  VIADD R0, R0, 0x360 ;  /* 0x0000036000007836 */ /* 0x000fe20000000000 */
[----:B--2---:R-:W-:-:S04]  /*4a80*/  SHF.L.U32 R6, R6, 0x1f, RZ ;  /* 0x0000001f06067819 */ /* 0x004fc800000006ff */
[----:B------:R-:W2:Y:S02]  /*4a90*/  SYNCS.PHASECHK.TRANS64.TRYWAIT P0, [UR4+0x8], R6 ;  /* 0x00000806ff0075a7 */ /* 0x000ea40008001104 */
[----:B--2---:R-:W-:Y:S05]  /*4aa0*/  @P0 BRA `(.L_x_99) ;  /* 0x0000000000080947 */ /* 0x004fea0003800000 */
[----:B------:R-:W2:Y:S02]  /*4ab0*/  SYNCS.PHASECHK.TRANS64.TRYWAIT P0, [UR4+0x8], R6 ;  /* 0x00000806ff0075a7 */ /* 0x000ea40008001104 */
[----:B--2---:R-:W-:Y:S05]  /*4ac0*/  @!P0 BRA `(.L_x_100) ;  /* 0x0000005000b88947 */ /* 0x004fea0003800000 */
.L_x_99:
[----:B------:R-:W-:Y:S01]  /*4ad0*/  PRMT R4, R4, 0x654, R0 ;  /* 0x0000065404047816 */ /* 0x000fe20000000000 */
[----:B------:R-:W-:Y:S01]  /*4ae0*/  HFMA2 R0, -RZ, RZ, 0, 5.9604644775390625e-08 ;  /* 0x00000001ff007431 */ /* 0x000fe200000001ff */
[----:B------:R-:W-:Y:S01]  /*4af0*/  UPRMT UR5, UR12, 0x654, UR6 ;  /* 0x000006540c057896 */ /* 0x000fe20008000006 */
[----:B------:R-:W-:Y:S02]  /*4b00*/  IMAD.MOV.U32 R8, RZ, RZ, 0xffff ;  /* 0x0000ffffff087424 */ /* 0x000fe400078e00ff */
[----:B--2---:R-:W-:Y:S02]  /*4b10*/  IMAD.MOV.U32 R6, RZ, RZ, 0x4 ;  /* 0x00000004ff067424 */ /* 0x004fe400078e00ff */
[----:B------:R-:W-:Y:S01]  /*4b20*/  IMAD.SHL.U32 R9, R10, 0x20, RZ ;  /* 0x000000200a097824 */ /* 0x000fe200078e00ff */
[----:B------:R-:W-:Y:S02]  /*4b30*/  MOV R5, UR5 ;  /* 0x0000000500057c02 */ /* 0x000fe40008000f00 */
[-C--:B------:R-:W-:Y:S01]  /*4b40*/  SHF.L.U32 R8, R8, R10.reuse, RZ ;  /* 0x0000000a08087219 */ /* 0x080fe200000006ff */
[----:B------:R2:W-:Y:S01]  /*4b50*/  SYNCS.ARRIVE.TRANS64.RED RZ, [UR5], R6 ;  /* 0x00000006ffff79a7 */ /* 0x0005e20008000405 */
[----:B------:R-:W-:Y:S01]  /*4b60*/  SHF.L.U32 R7, R0, R10, RZ ;  /* 0x0000000a00077219 */ /* 0x000fe200000006ff */
[----:B------:R2:W-:Y:S04]  /*4b70*/  STS [UR54+0x360], R9 ;  /* 0x00036009ff007988 */ /* 0x0005e80008000836 */
[----:B------:R2:W-:Y:S04]  /*4b80*/  STAS [R4.64], R10 ;  /* 0x0000000a04007dbd */ /* 0x0005e8000c0008ff */
[----:B------:R2:W-:Y:S04]  /*4b90*/  ATOMS.OR RZ, [UR4+0x14], R8 ;  /* 0x00001408ffff798c */ /* 0x0005e8000b000004 */
[----:B------:R2:W-:Y:S04]  /*4ba0*/  ATOMS.OR RZ, [UR4+0x18], R7 ;  /* 0x00001807ffff798c */ /* 0x0005e8000b000004 */
[----:B------:R2:W-:Y:S02]  /*4bb0*/  ATOMS.XOR RZ, [UR4+0x10], R0 ;  /* 0x00001000ffff798c */ /* 0x0005e4000b800004 */
.L_x_96:
[----:B-1----:R-:W-:Y:S05]  /*4bc0*/  BSYNC B0 ;  /* 0x0000000000007941 */ /* 0x002fea0003800000 */
.L_x_95:
[----:B------:R-:W-:Y:S05]  /*4bd0*/  BRA.U UP1, `(.L_x_101) ;  /* 0x00000001016c7547 */ /* 0x000fea000b800000 */
[----:B------:R-:W-:-:S03]  /*4be0*/  UMOV UR5, 0xffffffff ;  /* 0xffffffff00057882 */ /* 0x000fc60000000000 */
[----:B------:R-:W-:Y:S05]  /*4bf0*/  BRA.DIV UR5, `(.L_x_102) ;  /* 0x0000005205847947 */ /* 0x000fea000b800000 */
[----:B------:R-:W-:-:S13]  /*4c00*/  ELECT P0, URZ, PT ;  /* 0x0000000000ff782f */ /* 0x000fda0003800000 */
.L_x_242:
[----:B------:R-:W-:Y:S05]  /*4c10*/  @!P0 BRA `(.L_x_101) ;  /* 0x00000000005c8947 */ /* 0x000fea0003800000 */
[----:B--2---:R-:W2:Y:S02]  /*4c20*/  LDS R4, [UR4+0x10] ;  /* 0x00001004ff047984 */ /* 0x004ea40008000800 */
[----:B--2---:R-:W-:-:S04]  /*4c30*/  SHF.L.U32 R4, R4, 0x1f, RZ ;  /* 0x0000001f04047819 */ /* 0x004fc800000006ff */
[----:B------:R-:W2:Y:S02]  /*4c40*/  SYNCS.PHASECHK.TRANS64.TRYWAIT P0, [UR4+0x8], R4 ;  /* 0x00000804ff0075a7 */ /* 0x000ea40008001104 */
[----:B--2---:R-:W-:Y:S05]  /*4c50*/  @P0 BRA `(.L_x_103) ;  /* 0x0000000000080947 */ /* 0x004fea0003800000 */
[----:B------:R-:W2:Y:S02]  /*4c60*/  SYNCS.PHASECHK.TRANS64.TRYWAIT P0, [UR4+0x8], R4 ;  /* 0x00000804ff0075a7 */ /* 0x000ea40008001104 */
[----:B--2---:R-:W-:Y:S05]  /*4c70*/  @!P0 BRA `(.L_x_104) ;  /* 0x0000005000888947 */ /* 0x004fea0003800000 */
.L_x_103:
[----:B------:R-:W3:Y:S01]  /*4c80*/  LDS R6, [UR54+0x360] ;  /* 0x00036036ff067984 */ /* 0x000ee20008000800 */
[----:B--2---:R-:W-:Y:S02]  /*4c90*/  HFMA2 R0, -RZ, RZ, 0, 5.9604644775390625e-08 ;  /* 0x00000001ff007431 */ /* 0x004fe400000001ff */
[----:B------:R-:W-:Y:S01]  /*4ca0*/  IMAD.MOV.U32 R4, RZ, RZ, 0xffff ;  /* 0x0000ffffff047424 */ /* 0x000fe200078e00ff */
[----:B------:R-:W-:Y:S01]  /*4cb0*/  UPRMT UR5, UR12, 0x654, UR6 ;  /* 0x000006540c057896 */ /* 0x000fe20008000006 */
[----:B---3--:R-:W-:-:S03]  /*4cc0*/  IMAD.SHL.U32 R5, R6, 0x20, RZ ;  /* 0x0000002006057824 */ /* 0x008fc600078e00ff */
[-C--:B------:R-:W-:Y:S02]  /*4cd0*/  SHF.L.U32 R4, R4, R6.reuse, RZ ;  /* 0x0000000604047219 */ /* 0x080fe400000006ff */
[----:B------:R-:W-:Y:S01]  /*4ce0*/  SHF.L.U32 R6, R0, R6, RZ ;  /* 0x0000000600067219 */ /* 0x000fe200000006ff */
[----:B------:R3:W-:Y:S04]  /*4cf0*/  STS [UR54+0x360], R5 ;  /* 0x00036005ff007988 */ /* 0x0007e80008000836 */
[----:B------:R3:W-:Y:S04]  /*4d00*/  ATOMS.OR RZ, [UR4+0x14], R4 ;  /* 0x00001404ffff798c */ /* 0x0007e8000b000004 */
[----:B------:R3:W-:Y:S01]  /*4d10*/  ATOMS.OR RZ, [UR4+0x18], R6 ;  /* 0x00001806ffff798c */ /* 0x0007e2000b000004 */
[----:B------:R-:W-:Y:S03]  /*4d20*/  SYNCS.ARRIVE.TRANS64.RED.A1T0 RZ, [UR5], RZ ;  /* 0x000000ffffff79a7 */ /* 0x000fe60008100405 */
[----:B------:R3:W-:Y:S01]  /*4d30*/  ATOMS.XOR RZ, [UR4+0x10], R0 ;  /* 0x00001000ffff798c */ /* 0x0007e2000b800004 */
[----:B------:R-:W-:Y:S05]  /*4d40*/  BRA `(.L_x_101) ;  /* 0x0000000000107947 */ /* 0x000fea0003800000 */
.L_x_94:
[----:B------:R-:W-:Y:S02]  /*4d50*/  MOV R0, 0xffffffff ;  /* 0xffffffff00007802 */ /* 0x000fe40000000f00 */
[----:B------:R-:W-:-:S03]  /*4d60*/  MOV R4, 0x4d90 ;  /* 0x00004d9000047802 */ /* 0x000fc60000000f00 */
[----:B------:R2:W-:Y:S04]  /*4d70*/  STS [UR54+0x360], R0 ;  /* 0x00036000ff007988 */ /* 0x0005e80008000836 */
[----:B-12--5:R-:W-:Y:S05]  /*4d80*/  CALL.REL.NOINC `($__internal_1_$__cuda_sm10x_tcgen05_guardrail_trap_phase_invalid_during_alloc) ;  /* 0x0000005400907944 */ /* 0x026fea0003c00000 */
.L_x_101:
[----:B------:R-:W-:Y:S05]  /*4d90*/  WARPSYNC.ALL ;  /* 0x0000000000007948 */ /* 0x000fea0003800000 */
[----:B------:R-:W4:Y:S01]  /*4da0*/  S2UR UR6, SR_CgaCtaId ;  /* 0x00000000000679c3 */ /* 0x000f220000008800 */
[----:B------:R-:W-:Y:S01]  /*4db0*/  UMOV UR4, 0x400 ;  /* 0x0000040000047882 */ /* 0x000fe20000000000 */
[----:B------:R-:W-:-:S06]  /*4dc0*/  NOP ;  /* 0x0000000000007918 */ /* 0x000fcc0000000000 */
[----:B------:R-:W-:Y:S06]  /*4dd0*/  BAR.ARV 0x6, 0xa0 ;  /* 0x0182800000007b1d */ /* 0x000fec0000002000 */
[----:B------:R-:W-:Y:S01]  /*4de0*/  LOP3.LUT R3, R3, 0xffff, RZ, 0xc0, !PT ;  /* 0x0000ffff03037812 */ /* 0x000fe200078ec0ff */
[----:B--2---:R-:W-:Y:S01]  /*4df0*/  IMAD.MOV.U32 R9, RZ, RZ, 0x1 ;  /* 0x00000001ff097424 */ /* 0x004fe200078e00ff */
[----:B------:R-:W-:Y:S01]  /*4e00*/  LOP3.LUT R2, R2, 0xffff, RZ, 0xc0, !PT ;  /* 0x0000ffff02027812 */ /* 0x000fe200078ec0ff */
[----:B------:R-:W-:Y:S01]  /*4e10*/  IMAD.MOV.U32 R8, RZ, RZ, RZ ;  /* 0x000000ffff087224 */ /* 0x000fe200078e00ff */
[----:B------:R-:W-:Y:S01]  /*4e20*/  R2UR UR11, R3 ;  /* 0x00000000030b72ca */ /* 0x000fe200000e0000 */
[----:B------:R-:W-:Y:S01]  /*4e30*/  UMOV UR22, URZ ;  /* 0x000000ff00167c82 */ /* 0x000fe20008000000 */
[----:B------:R-:W-:-:S02]  /*4e40*/  R2UR UR10, R2 ;  /* 0x00000000020a72ca */ /* 0x000fc400000e0000 */
[----:B------:R-:W-:Y:S01]  /*4e50*/  CS2R R2, SRZ ;  /* 0x0000000000027805 */ /* 0x000fe2000001ff00 */
[----:B------:R-:W-:Y:S01]  /*4e60*/  UMOV UR21, URZ ;  /* 0x000000ff00157c82 */ /* 0x000fe20008000000 */
[----:B------:R-:W-:Y:S02]  /*4e70*/  UISETP.NE.AND UP3, UPT, UR15, URZ, UPT ;  /* 0x000000ff0f00728c */ /* 0x000fe4000bf65270 */
[----:B----4-:R-:W-:Y:S01]  /*4e80*/  ULEA UR6, UR6, UR4, 0x18 ;  /* 0x0000000406067291 */ /* 0x010fe2000f8ec0ff */
[----:B------:R-:W2:Y:S03]  /*4e90*/  LDCU UR4, c[0x0][0x38c] ;  /* 0x00007180ff0477ac */ /* 0x000ea60008000800 */
[----:B------:R-:W-:Y:S02]  /*4ea0*/  UIADD3 UR13, UPT, UPT, UR6, 0x4600, URZ ;  /* 0x00004600060d7890 */ /* 0x000fe4000fffe0ff */
[----:B------:R-:W-:-:S03]  /*4eb0*/  UIADD3 UR14, UPT, UPT, UR6, 0x2d600, URZ ;  /* 0x0002d600060e7890 */ /* 0x000fc6000fffe0ff */
[----:B---3--:R-:W3:Y:S01]  /*4ec0*/  LDS R0, [UR6+0x360] ;  /* 0x00036006ff007984 */ /* 0x008ee20008000800 */
[----:B------:R-:W-:Y:S02]  /*4ed0*/  USHF.R.U32.HI UR13, URZ, 0x4, UR13 ;  /* 0x00000004ff0d7899 */ /* 0x000fe4000801160d */
[----:B------:R-:W-:Y:S02]  /*4ee0*/  USHF.R.U32.HI UR14, URZ, 0x4, UR14 ;  /* 0x00000004ff0e7899 */ /* 0x000fe4000801160e */
[----:B------:R-:W-:Y:S02]  /*4ef0*/  ULOP3.LUT UR13, UR13, 0x3fff, URZ, 0xc0, !UPT ;  /* 0x00003fff0d0d7892 */ /* 0x000fe4000f8ec0ff */
[----:B------:R-:W-:Y:S02]  /*4f00*/  ULOP3.LUT UR14, UR14, 0x3fff, URZ, 0xc0, !UPT ;  /* 0x00003fff0e0e7892 */ /* 0x000fe4000f8ec0ff */
[----:B------:R-:W-:Y:S02]  /*4f10*/  ULOP3.LUT UR13, UR13, 0x10000, URZ, 0xfc, !UPT ;  /* 0x000100000d0d7892 */ /* 0x000fe4000f8efcff */
[----:B--2---:R-:W-:-:S02]  /*4f20*/  UIADD3 UR4, UPT, UPT, UR4, 0x1f, URZ ;  /* 0x0000001f04047890 */ /* 0x004fc4000fffe0ff */
[----:B------:R-:W-:Y:S02]  /*4f30*/  ULOP3.LUT UR14, UR14, 0x10000, URZ, 0xfc, !UPT ;  /* 0x000100000e0e7892 */ /* 0x000fe4000f8efcff */
[----:B------:R-:W-:Y:S01]  /*4f40*/  USHF.R.S32.HI UR5, URZ, 0x1f, UR4 ;  /* 0x0000001fff057899 */ /* 0x000fe20008011404 */
[----:B------:R-:W-:Y:S01]  /*4f50*/  UMOV UR20, URZ ;  /* 0x000000ff00147c82 */ /* 0x000fe20008000000 */
[----:B------:R-:W-:Y:S02]  /*4f60*/  UMOV UR26, 0x0 ;  /* 0x00000000001a7882 */ /* 0x000fe40000000000 */
[----:B------:R-:W-:Y:S01]  /*4f70*/  ULEA.HI UR5, UR5, UR4, URZ, 0x5 ;  /* 0x0000000405057291 */ /* 0x000fe2000f8f28ff */
[----:B------:R-:W-:-:S03]  /*4f80*/  UMOV UR27, 0x10100490 ;  /* 0x10100490001b7882 */ /* 0x000fc60000000000 */
[----:B------:R-:W-:-:S04]  /*4f90*/  USHF.R.S32.HI UR5, URZ, 0x5, UR5 ;  /* 0x00000005ff057899 */ /* 0x000fc80008011405 */
[----:B------:R-:W-:-:S04]  /*4fa0*/  UISETP.LT.AND UP0, UPT, UR5, 0x1, UPT ;  /* 0x000000010500788c */ /* 0x000fc8000bf01270 */
[----:B------:R-:W-:Y:S01]  /*4fb0*/  USEL UR23, UR5, 0x1, !UP0 ;  /* 0x0000000105177887 */ /* 0x000fe2000c000000 */
[----:B---3--:R-:W-:-:S15]  /*4fc0*/  R2UR UR24, R0 ;  /* 0x00000000001872ca */ /* 0x008fde00000e0000 */
.L_x_112:
[C---:B------:R-:W-:Y:S02]  /*4fd0*/  LEA R0, R8.reuse, UR6, 0x3 ;  /* 0x0000000608007c11 */ /* 0x040fe4000f8e18ff */
[----:B------:R-:W-:Y:S02]  /*4fe0*/  SHF.L.U32 R4, R3, 0x1f, RZ ;  /* 0x0000001f03047819 */ /* 0x000fe400000006ff */
[----:B------:R-:W-:Y:S02]  /*4ff0*/  LEA R5, R8, UR6, 0x4 ;  /* 0x0000000608057c11 */ /* 0x000fe4000f8e20ff */
[----:B------:R-:W2:Y:S02]  /*5000*/  SYNCS.PHASECHK.TRANS64.TRYWAIT P0, [R0+URZ+0x2b0], R4 ;  /* 0x0002b004000075a7 */ /* 0x000ea400080011ff */
[----:B-12-4-:R-:W-:Y:S05]  /*5010*/  @!P0 BRA `(.L_x_105) ;  /* 0x0000004c00b88947 */ /* 0x016fea0003800000 */
.L_x_243:
[----:B--2---:R-:W2:Y:S01]  /*5020*/  LDS.128 R4, [R5+0x340] ;  /* 0x0003400005047984 */ /* 0x004ea20000000c00 */
[----:B------:R-:W-:Y:S02]  /*5030*/  VIADD R0, R0, 0x2c0 ;  /* 0x000002c000007836 */ /* 0x000fe40000000000 */
[----:B------:R-:W-:Y:S01]  /*5040*/  VIADD R8, R8, 0x1 ;  /* 0x0000000108087836 */ /* 0x000fe20000000000 */
[----:B------:R-:W-:Y:S01]  /*5050*/  @!PT LDS RZ, [RZ] ;  /* 0x00000000fffff984 */ /* 0x000fe20000000800 */
[----:B------:R-:W-:Y:S01]  /*5060*/  @!PT LDS RZ, [RZ] ;  /* 0x00000000fffff984 */ /* 0x000fe20000000800 */
[----:B------:R-:W-:Y:S01]  /*5070*/  @!PT LDS RZ, [RZ] ;  /* 0x00000000fffff984 */ /* 0x000fe20000000800 */
[----:B------:R-:W-:Y:S01]  /*5080*/  @!PT LDS RZ, [RZ] ;  /* 0x00000000fffff984 */ /* 0x000fe20000000800 */
[----:B------:R3:W-:Y:S06]  /*5090*/  MEMBAR.ALL.CTA ;  /* 0x0000000000007992 */ /* 0x0007ec0000008000 */
[----:B---3--:R-:W3:Y:S01]  /*50a0*/  FENCE.VIEW.ASYNC.S ;  /* 0x00000000000073c6 */ /* 0x008ee20000000000 */
[----:B------:R-:W-:-:S04]  /*50b0*/  PRMT R0, RZ, 0x654, R0 ;  /* 0x00000654ff007816 */ /* 0x000fc80000000000 */
[----:B---3--:R3:W-:Y:S01]  /*50c0*/  SYNCS.ARRIVE.TRANS64.RED.A1T0 RZ, [R0+URZ], RZ ;  /* 0x000000ff00ff79a7 */ /* 0x0087e200081004ff */
[----:B--2---:R-:W-:Y:S01]  /*50d0*/  LOP3.LUT P1, RZ, R6, 0x1, RZ, 0xc0, !PT ;  /* 0x0000000106ff7812 */ /* 0x004fe2000782c0ff */
[----:B---3--:R-:W-:-:S12]  /*50e0*/  BRA.U UP3, `(.L_x_106) ;  /* 0x0000000103cc7547 */ /* 0x008fd8000b800000 */
[----:B------:R-:W2:Y:S01]  /*50f0*/  LDCU UR4, c[0x0][0x38c] ;  /* 0x00007180ff0477ac */ /* 0x000ea20008000800 */
[----:B------:R-:W-:Y:S02]  /*5100*/  PLOP3.LUT P2, PT, PT, PT, PT, 0x80, 0x8 ;  /* 0x000000000008781c */ /* 0x000fe40003f4f070 */
[----:B------:R-:W-:Y:S01]  /*5110*/  SHF.L.U32 R4, R9, 0x1f, RZ ;  /* 0x0000001f09047819 */ /* 0x000fe200000006ff */
[----:B------:R-:W-:Y:S02]  /*5120*/  ULEA UR9, UR22, UR6, 0x3 ;  /* 0x0000000616097291 */ /* 0x000fe4000f8e18ff */
[----:B--2---:R-:W-:-:S06]  /*5130*/  UISETP.GE.AND UP0, UPT, UR4, 0x1, UPT ;  /* 0x000000010400788c */ /* 0x004fcc000bf06270 */
[----:B------:R-:W-:-:S05]  /*5140*/  PLOP3.LUT P0, PT, PT, PT, UP0, 0x80, 0x8 ;  /* 0x000000000008781c */ /* 0x000fca0003f0f008 */
[----:B------:R-:W-:-:S08]  /*5150*/  @UP0 ULEA UR4, UR21, UR6, 0x3 ;  /* 0x0000000615040291 */ /* 0x000fd0000f8e18ff */
[----:B------:R-:W-:-:S04]  /*5160*/  @P0 SHF.L.U32 R0, R2, 0x1f, RZ ;  /* 0x0000001f02000819 */ /* 0x000fc800000006ff */
[----:B------:R2:W3:Y:S01]  /*5170*/  @P0 SYNCS.PHASECHK.TRANS64.TRYWAIT P2, [UR4], R0 ;  /* 0x00000000ff0005a7 */ /* 0x0004e20008041104 */
[----:B------:R-:W4:Y:S02]  /*5180*/  SYNCS.PHASECHK.TRANS64.TRYWAIT P0, [UR9+0x2f0], R4 ;  /* 0x0002f004ff0075a7 */ /* 0x000f240008001109 */
[----:B--234-:R-:W-:Y:S05]  /*5190*/  @!P0 BRA `(.L_x_107) ;  /* 0x0000004c006c8947 */ /* 0x01cfea0003800000 */
.L_x_245:
[----:B------:R-:W-:Y:S01]  /*51a0*/  UMOV UR19, UR20 ;  /* 0x0000001400137c82 */ /* 0x000fe20008000000 */
[----:B------:R-:W-:Y:S05]  /*51b0*/  BRA.U !UP0, `(.L_x_108) ;  /* 0x0000000108887547 */ /* 0x000fea000b800000 */
[----:B------:R-:W-:Y:S02]  /*51c0*/  UIADD3 UR19, UPT, UPT, UR23, UR20, URZ ;  /* 0x0000001417137290 */ /* 0x000fe4000fffe0ff */
[----:B------:R-:W-:Y:S02]  /*51d0*/  ULEA UR8, UR22, UR24, 0x6 ;  /* 0x0000001816087291 */ /* 0x000fe4000f8e30ff */
[----:B------:R-:W-:Y:S01]  /*51e0*/  UPLOP3.LUT UP2, UPT, UPT, UPT, UPT, 0x40, 0x4 ;  /* 0x000000000004789c */ /* 0x000fe20003f4e870 */
[----:B------:R-:W-:Y:S01]  /*51f0*/  UMOV UR18, UR5 ;  /* 0x0000000500127c82 */ /* 0x000fe20008000000 */
[----:B------:R-:W-:-:S09]  /*5200*/  UMOV UR17, UR21 ;  /* 0x0000001500117c82 */ /* 0x000fd20008000000 */
.L_x_111:
[----:B---3--:R-:W-:Y:S01]  /*5210*/  ULEA UR7, UR17, UR6, 0x3 ;  /* 0x0000000611077291 */ /* 0x008fe2000f8e18ff */
[----:B----4-:R-:W-:Y:S11]  /*5220*/  @P2 BRA `(.L_x_109) ;  /* 0x00000000000c2947 */ /* 0x010ff60003800000 */
[----:B--2---:R-:W-:Y:S04]  /*5230*/  SHF.L.U32 R4, R2, 0x1f, RZ ;  /* 0x0000001f02047819 */ /* 0x004fe800000006ff */
[----:B------:R-:W2:Y:S02]  /*5240*/  SYNCS.PHASECHK.TRANS64.TRYWAIT P0, [UR7], R4 ;  /* 0x00000004ff0075a7 */ /* 0x000ea40008001107 */
[----:B--2---:R-:W-:Y:S05]  /*5250*/  @!P0 BRA `(.L_x_110) ;  /* 0x0000004c00548947 */ /* 0x004fea0003800000 */
.L_x_109:
[----:B------:R-:W-:Y:S01]  /*5260*/  UISETP.NE.AND UP0, UPT, UR18, 0x1, UPT ;  /* 0x000000011200788c */ /* 0x000fe2000bf05270 */
[----:B------:R-:W-:Y:S01]  /*5270*/  PLOP3.LUT P2, PT, PT, PT, PT, 0x80, 0x8 ;  /* 0x000000000008781c */ /* 0x000fe20003f4f070 */
[----:B------:R-:W-:Y:S02]  /*5280*/  UIADD3 UR21, UPT, UPT, UR17, 0x1, URZ ;  /* 0x0000000111157890 */ /* 0x000fe4000fffe0ff */
[----:B------:R-:W-:Y:S02]  /*5290*/  ULEA UR28, UR17, UR14, 0x6 ;  /* 0x0000000e111c7291 */ /* 0x000fe4000f8e30ff */
[----:B------:R-:W-:Y:S01]  /*52a0*/  UISETP.NE.AND UP1, UPT, UR21, 0x29, UPT ;  /* 0x000000291500788c */ /* 0x000fe2000bf25270 */
[----:B------:R-:W-:Y:S01]  /*52b0*/  PLOP3.LUT P0, PT, PT, PT, UP0, 0x80, 0x8 ;  /* 0x000000000008781c */ /* 0x000fe20003f0f008 */
[----:B------:R-:W-:Y:S02]  /*52c0*/  ULEA UR30, UR17, UR13, 0x8 ;  /* 0x0000000d111e7291 */ /* 0x000fe4000f8e40ff */
[----:B------:R-:W-:Y:S02]  /*52d0*/  USEL UR16, URZ, 0x1, UP1 ;  /* 0x00000001ff107887 */ /* 0x000fe40008800000 */
[----:B------:R-:W-:Y:S02]  /*52e0*/  USEL UR21, UR21, URZ, UP1 ;  /* 0x000000ff15157287 */ /* 0x000fe40008800000 */
[----:B------:R-:W-:Y:S02]  /*52f0*/  UIADD3 UR7, UPT, UPT, UR7, 0x148, URZ ;  /* 0x0000014807077890 */ /* 0x000fe4000fffe0ff */
[----:B------:R-:W-:Y:S01]  /*5300*/  @UP0 ULEA UR4, UR21, UR6, 0x3 ;  /* 0x0000000615040291 */ /* 0x000fe2000f8e18ff */
[----:B------:R-:W-:Y:S01]  /*5310*/  LOP3.LUT R2, R2, UR16, RZ, 0x3c, !PT ;  /* 0x0000001002027c12 */ /* 0x000fe2000f8e3cff */
[----:B------:R-:W-:Y:S01]  /*5320*/  UMOV UR29, 0xc0004010 ;  /* 0xc0004010001d7882 */ /* 0x000fe20000000000 */
[----:B------:R-:W-:Y:S01]  /*5330*/  UMOV UR31, 0xc0004010 ;  /* 0xc0004010001f7882 */ /* 0x000fe20000000000 */
[----:B------:R-:W-:Y:S01]  /*5340*/  UIADD3 UR20, UPT, UPT, UR20, 0x1, URZ ;  /* 0x0000000114147890 */ /* 0x000fe2000fffe0ff */
[----:B--2---:R-:W-:Y:S01]  /*5350*/  @P0 SHF.L.U32 R0, R2, 0x1f, RZ ;  /* 0x0000001f02000819 */ /* 0x004fe200000006ff */
[----:B------:R-:W-:Y:S02]  /*5360*/  UIADD3 UR18, UPT, UPT, UR18, -0x1, URZ ;  /* 0xffffffff12127890 */ /* 0x000fe4000fffe0ff */
[----:B------:R-:W-:Y:S01]  /*5370*/  UISETP.NE.AND UP0, UPT, UR20, UR19, UPT ;  /* 0x000000131400728c */ /* 0x000fe2000bf05270 */
[----:B------:R3:W4:Y:S01]  /*5380*/  @P0 SYNCS.PHASECHK.TRANS64.TRYWAIT P2, [UR4], R0 ;  /* 0x00000000ff0005a7 */ /* 0x0007220008041104 */
[----:B------:R3:W-:Y:S01]  /*5390*/  UTCQMMA.2CTA gdesc[UR30], gdesc[UR28], tmem[UR8], tmem[UR26], idesc[UR27], UP2 ;  /* 0x00ff1a1c1e0075ea */ /* 0x0007e20009200308 */
[----:B------:R-:W-:Y:S01]  /*53a0*/  UPLOP3.LUT UP2, UPT, UPT, UPT, UPT, 0x80, 0x8 ;  /* 0x000000000008789c */ /* 0x000fe20003f4f070 */
[----:B------:R3:W-:Y:S01]  /*53b0*/  UTCBAR.2CTA.MULTICAST [UR7], URZ, UR11 ;  /* 0x000000ff070073e9 */ /* 0x0007e2000820080b */
[----:B------:R-:W-:Y:S04]  /*53c0*/  UMOV UR17, UR21 ;  /* 0x0000001500117c82 */ /* 0x000fe80008000000 */
[----:B------:R-:W-:Y:S05]  /*53d0*/  BRA.U UP0, `(.L_x_111) ;  /* 0xfffffffd008c7547 */ /* 0x000fea000b83ffff */
.L_x_108:
[----:B------:R-:W-:Y:S01]  /*53e0*/  UIADD3 UR9, UPT, UPT, UR9, 0x2d0, URZ ;  /* 0x000002d009097890 */ /* 0x000fe2000fffe0ff */
[----:B------:R-:W-:-:S08]  /*53f0*/  UMOV UR20, UR19 ;  /* 0x0000001300147c82 */ /* 0x000fd00008000000 */
[----:B------:R1:W-:Y:S01]  /*5400*/  UTCBAR.2CTA.MULTICAST [UR9], URZ, UR10 ;  /* 0x000000ff090073e9 */ /* 0x0003e2000820080a */
[----:B------:R-:W-:Y:S02]  /*5410*/  NOP ;  /* 0x0000000000007918 */ /* 0x000fe40000000000 */
.L_x_106:
[----:B------:R-:W-:Y:S01]  /*5420*/  UIADD3 UR22, UPT, UPT, UR22, 0x1, URZ ;  /* 0x0000000116167890 */ /* 0x000fe2000fffe0ff */
[----:B------:R-:W-:-:S03]  /*5430*/  ISETP.NE.AND P0, PT, R8, 0x2, PT ;  /* 0x000000020800780c */ /* 0x000fc60003f05270 */
[----:B------:R-:W-:Y:S01]  /*5440*/  UISETP.NE.AND UP0, UPT, UR22, 0x4, UPT ;  /* 0x000000041600788c */ /* 0x000fe2000bf05270 */
[----:B--23--:R-:W-:Y:S02]  /*5450*/  SEL R0, RZ, 0x1, P0 ;  /* 0x00000001ff007807 */ /* 0x00cfe40000000000 */
[----:B------:R-:W-:Y:S01]  /*5460*/  SEL R8, R8, RZ, P0 ;  /* 0x000000ff08087207 */ /* 0x000fe20000000000 */
[----:B------:R-:W-:Y:S01]  /*5470*/  USEL UR4, URZ, 0x1, UP0 ;  /* 0x00000001ff047887 */ /* 0x000fe20008000000 */
[----:B------:R-:W-:Y:S01]  /*5480*/  LOP3.LUT R3, R3, R0, RZ, 0x3c, !PT ;  /* 0x0000000003037212 */ /* 0x000fe200078e3cff */
[----:B------:R-:W-:-:S04]  /*5490*/  USEL UR22, UR22, URZ, UP0 ;  /* 0x000000ff16167287 */ /* 0x000fc80008000000 */
[----:B------:R-:W-:Y:S01]  /*54a0*/  LOP3.LUT R9, R9, UR4, RZ, 0x3c, !PT ;  /* 0x0000000409097c12 */ /* 0x000fe2000f8e3cff */
[----:B------:R-:W-:Y:S07]  /*54b0*/  @P1 BRA `(.L_x_112) ;  /* 0xfffffff800c41947 */ /* 0x000fee000383ffff */
[----:B------:R-:W2:Y:S01]  /*54c0*/  S2UR UR4, SR_CgaCtaId ;  /* 0x00000000000479c3 */ /* 0x000ea20000008800 */
[----:B------:R-:W-:Y:S01]  /*54d0*/  ELECT P0, URZ, PT ;  /* 0x0000000000ff782f */ /* 0x000fe20003800000 */
[----:B------:R-:W-:Y:S01]  /*54e0*/  HFMA2 R0, -RZ, RZ, 0, 5.9604644775390625e-08 ;  /* 0x00000001ff007431 */ /* 0x000fe200000001ff */
[----:B------:R-:W-:-:S05]  /*54f0*/  UMOV UR5, 0x40 ;  /* 0x0000004000057882 */ /* 0x000fca0000000000 */
[----:B------:R-:W-:Y:S01]  /*5500*/  UVIRTCOUNT.DEALLOC.SMPOOL 0x80 ;  /* 0x000000800000784c */ /* 0x000fe20000000000 */
[----:B------:R-:W-:Y:S02]  /*5510*/  UISETP.NE.AND UP1, UPT, UR15, URZ, UPT ;  /* 0x000000ff0f00728c */ /* 0x000fe4000bf25270 */
[----:B--2---:R-:W-:-:S09]  /*5520*/  ULEA UR4, UR4, UR5, 0x18 ;  /* 0x0000000504047291 */ /* 0x004fd2000f8ec0ff */
[----:B------:R2:W-:Y:S01]  /*5530*/  @P0 STS.U8 [UR4+0x1c], R0 ;  /* 0x00001c00ff000988 */ /* 0x0005e20008000004 */
[----:B------:R-:W-:Y:S05]  /*5540*/  BRA.U UP1, `(.L_x_113) ;  /* 0x0000000101a07547 */ /* 0x000fea000b800000 */
[----:B------:R-:W-:Y:S01]  /*5550*/  UIADD3 UR5, UPT, UPT, UR6, 0x2f0, URZ ;  /* 0x000002f006057890 */ /* 0x000fe2000fffe0ff */
[----:B------:R-:W-:-:S03]  /*5560*/  SHF.L.U32 R2, R9, 0x1f, RZ ;  /* 0x0000001f09027819 */ /* 0x000fc600000006ff */
[----:B------:R-:W-:-:S09]  /*5570*/  ULEA UR7, UR22, UR5, 0x3 ;  /* 0x0000000516077291 */ /* 0x000fd2000f8e18ff */
[----:B------:R-:W3:Y:S02]  /*5580*/  SYNCS.PHASECHK.TRANS64.TRYWAIT P0, [UR7], R2 ;  /* 0x00000002ff0075a7 */ /* 0x000ee40008001107 */
[----:B---3--:R-:W-:Y:S05]  /*5590*/  @!P0 BRA `(.L_x_114) ;  /* 0x00000048009c8947 */ /* 0x008fea0003800000 */
.L_x_248:
[----:B------:R-:W-:-:S04]  /*55a0*/  UIADD3 UR8, UPT, UPT, UR22, 0x1, URZ ;  /* 0x0000000116087890 */ /* 0x000fc8000fffe0ff */
[----:B------:R-:W-:-:S04]  /*55b0*/  UISETP.NE.AND UP0, UPT, UR8, 0x4, UPT ;  /* 0x000000040800788c */ /* 0x000fc8000bf05270 */
[----:B-1----:R-:W-:Y:S02]  /*55c0*/  USEL UR9, URZ, 0x1, UP0 ;  /* 0x00000001ff097887 */ /* 0x002fe40008000000 */
[----:B------:R-:W-:-:S04]  /*55d0*/  USEL UR8, UR8, URZ, UP0 ;  /* 0x000000ff08087287 */ /* 0x000fc80008000000 */
[----:B------:R-:W-:Y:S01]  /*55e0*/  ULEA UR7, UR8, UR5, 0x3 ;  /* 0x0000000508077291 */ /* 0x000fe2000f8e18ff */
[----:B--2---:R-:W-:-:S04]  /*55f0*/  LOP3.LUT R2, R9, UR9, RZ, 0x3c, !PT ;  /* 0x0000000909027c12 */ /* 0x004fc8000f8e3cff */
[----:B------:R-:W-:-:S04]  /*5600*/  SHF.L.U32 R3, R2, 0x1f, RZ ;  /* 0x0000001f02037819 */ /* 0x000fc800000006ff */
[----:B------:R-:W1:Y:S02]  /*5610*/  SYNCS.PHASECHK.TRANS64.TRYWAIT P0, [UR7], R3 ;  /* 0x00000003ff0075a7 */ /* 0x000e640008001107 */
[----:B-1----:R-:W-:Y:S05]  /*5620*/  @!P0 BRA `(.L_x_115) ;  /* 0x0000004800908947 */ /* 0x002fea0003800000 */
.L_x_250:
        /* <DEDUP_REMOVED lines=9> */
.L_x_252:
[----:B------:R-:W-:-:S04]  /*56c0*/  UIADD3 UR8, UPT, UPT, UR8, 0x1, URZ ;  /* 0x0000000108087890 */ /* 0x000fc8000fffe0ff */
[----:B------:R-:W-:-:S04]  /*56d0*/  UISETP.NE.AND UP0, UPT, UR8, 0x4, UPT ;  /* 0x000000040800788c */ /* 0x000fc8000bf05270 */
[----:B------:R-:W-:Y:S02]  /*56e0*/  USEL UR7, URZ, 0x1, UP0 ;  /* 0x00000001ff077887 */ /* 0x000fe40008000000 */
[----:B------:R-:W-:-:S04]  /*56f0*/  USEL UR8, UR8, URZ, UP0 ;  /* 0x000000ff08087287 */ /* 0x000fc80008000000 */
[----:B------:R-:W-:Y:S01]  /*5700*/  ULEA UR8, UR8, UR5, 0x3 ;  /* 0x0000000508087291 */ /* 0x000fe2000f8e18ff */
[----:B------:R-:W-:-:S04]  /*5710*/  LOP3.LUT R2, R2, UR7, RZ, 0x3c, !PT ;  /* 0x0000000702027c12 */ /* 0x000fc8000f8e3cff */
[----:B------:R-:W-:Y:S01]  /*5720*/  SHF.L.U32 R2, R2, 0x1f, RZ ;  /* 0x0000001f02027819 */ /* 0x000fe200000006ff */
[----:B-1----:R-:W-:-:S04]  /*5730*/  IMAD.U32 R0, RZ, RZ, UR8 ;  /* 0x00000008ff007e24 */ /* 0x002fc8000f8e00ff */
[----:B------:R1:W2:Y:S03]  /*5740*/  SYNCS.PHASECHK.TRANS64.TRYWAIT P0, [R0+URZ], R2 ;  /* 0x00000002000075a7 */ /* 0x0002a600080011ff */
[----:B--2---:R-:W-:Y:S05]  /*5750*/  @!P0 NANOSLEEP.SYNCS 0x989680 ;  /* 0x009896800000895d */ /* 0x004fea0003900000 */
[----:B------:R-:W2:Y:S02]  /*5760*/  @!P0 SYNCS.PHASECHK.TRANS64 P0, [R0+URZ], R2 ;  /* 0x00000002000085a7 */ /* 0x000ea400080010ff */
[----:B--2---:R-:W-:Y:S05]  /*5770*/  @P0 BRA `(.L_x_117) ;  /* 0x0000000000200947 */ /* 0x004fea0003800000 */
.L_x_118:
[----:B--2---:R2:W3:Y:S02]  /*5780*/  SYNCS.PHASECHK.TRANS64.TRYWAIT P0, [R0+URZ], R2 ;  /* 0x00000002000075a7 */ /* 0x0044e400080011ff */
[----:B---3--:R-:W-:Y:S05]  /*5790*/  @!P0 NANOSLEEP.SYNCS 0x989680 ;  /* 0x009896800000895d */ /* 0x008fea0003900000 */
[----:B------:R-:W3:Y:S02]  /*57a0*/  @!P0 SYNCS.PHASECHK.TRANS64 P0, [R0+URZ], R2 ;  /* 0x00000002000085a7 */ /* 0x000ee400080010ff */
[----:B---3--:R-:W-:Y:S05]  /*57b0*/  @!P0 BRA `(.L_x_118) ;  /* 0xfffffffc00f08947 */ /* 0x008fea000383ffff */
[----:B------:R-:W-:Y:S05]  /*57c0*/  BRA `(.L_x_117) ;  /* 0x00000000000c7947 */ /* 0x000fea0003800000 */
.L_x_113:
[----:B------:R-:W-:-:S04]  /*57d0*/  UIADD3 UR5, UPT, UPT, UR6, 0x330, URZ ;  /* 0x0000033006057890 */ /* 0x000fc8000fffe0ff */
[----:B------:R-:W-:-:S09]  /*57e0*/  UPRMT UR5, UR12, 0x654, UR5 ;  /* 0x000006540c057896 */ /* 0x000fd20008000005 */
[----:B------:R-:W-:Y:S03]  /*57f0*/  SYNCS.ARRIVE.TRANS64.RED.A1T0 RZ, [UR5], RZ ;  /* 0x000000ffffff79a7 */ /* 0x000fe60008100405 */
.L_x_117:
[----:B-12---:R-:W-:Y:S01]  /*5800*/  SHF.L.U32 R2, RZ, 0x1f, RZ ;  /* 0x0000001fff027819 */ /* 0x006fe200000006ff */
[----:B------:R-:W-:Y:S01]  /*5810*/  UIADD3 UR5, UPT, UPT, UR6, 0x330, URZ ;  /* 0x0000033006057890 */ /* 0x000fe2000fffe0ff */
[----:B------:R-:W-:Y:S02]  /*5820*/  PLOP3.LUT P0, PT, PT, PT, UP1, 0x80, 0x8 ;  /* 0x000000000008781c */ /* 0x000fe40003f0f018 */
[----:B------:R-:W1:Y:S02]  /*5830*/  SYNCS.PHASECHK.TRANS64.TRYWAIT P1, [UR6+0x330], R2 ;  /* 0x00033002ff0075a7 */ /* 0x000e640008021106 */
[----:B-1----:R-:W-:Y:S09]  /*5840*/  @!P1 BRA `(.L_x_119) ;  /* 0x0000004800389947 */ /* 0x002ff20003800000 */
.L_x_254:
[----:B------:R-:W-:Y:S02]  /*5850*/  @!UP1 UPRMT UR5, UR12, 0x654, UR5 ;  /* 0x000006540c059896 */ /* 0x000fe40008000005 */
[----:B------:R-:W-:Y:S01]  /*5860*/  ULOP3.LUT UR6, UR24, 0xffff, URZ, 0xc0, !UPT ;  /* 0x0000ffff18067892 */ /* 0x000fe2000f8ec0ff */
[----:B------:R-:W-:-:S03]  /*5870*/  UMOV UR8, 0xffff ;  /* 0x0000ffff00087882 */ /* 0x000fc60000000000 */
[----:B------:R-:W-:-:S03]  /*5880*/  USHF.R.U32.HI UR6, URZ, 0x5, UR6 ;  /* 0x00000005ff067899 */ /* 0x000fc60008011606 */
[----:B------:R-:W-:Y:S01]  /*5890*/  @!P0 SYNCS.ARRIVE.TRANS64.RED.A1T0 RZ, [UR5], RZ ;  /* 0x000000ffffff89a7 */ /* 0x000fe20008100405 */
[----:B------:R-:W-:Y:S01]  /*58a0*/  NOP ;  /* 0x0000000000007918 */ /* 0x000fe20000000000 */
[----:B-1----:R-:W1:Y:S01]  /*58b0*/  LDS R0, [UR4+0x14] ;  /* 0x00001404ff007984 */ /* 0x002e620008000800 */
[----:B------:R-:W-:Y:S01]  /*58c0*/  USHF.L.U32 UR8, UR8, UR6, URZ ;  /* 0x0000000608087299 */ /* 0x000fe200080006ff */
[----:B------:R-:W-:Y:S02]  /*58d0*/  UMOV UR5, 0x1 ;  /* 0x0000000100057882 */ /* 0x000fe40000000000 */
[----:B------:R-:W-:-:S03]  /*58e0*/  USHF.L.U32 UR5, UR5, UR6, URZ ;  /* 0x0000000605057299 */ /* 0x000fc600080006ff */
[----:B-1----:R-:W-:-:S04]  /*58f0*/  LOP3.LUT R0, R0, UR8, RZ, 0xc0, !PT ;  /* 0x0000000800007c12 */ /* 0x002fc8000f8ec0ff */
[----:B------:R-:W-:-:S13]  /*5900*/  ISETP.NE.AND P0, PT, R0, UR8, PT ;  /* 0x0000000800007c0c */ /* 0x000fda000bf05270 */
[----:B------:R-:W-:Y:S05]  /*5910*/  @P0 BRA `(.L_x_120) ;  /* 0x0000000000580947 */ /* 0x000fea0003800000 */
[----:B------:R-:W1:Y:S02]  /*5920*/  LDS R0, [UR4+0x18] ;  /* 0x00001804ff007984 */ /* 0x000e640008000800 */
[----:B-1----:R-:W-:-:S04]  /*5930*/  LOP3.LUT R0, R0, UR5, RZ, 0xc0, !PT ;  /* 0x0000000500007c12 */ /* 0x002fc8000f8ec0ff */
[----:B------:R-:W-:-:S13]  /*5940*/  ISETP.NE.AND P0, PT, R0, UR5, PT ;  /* 0x0000000500007c0c */ /* 0x000fda000bf05270 */
[----:B------:R-:W-:Y:S05]  /*5950*/  @P0 BRA `(.L_x_121) ;  /* 0x00000000003c0947 */ /* 0x000fea0003800000 */
[----:B------:R-:W1:Y:S01]  /*5960*/  S2R R2, SR_LANEID ;  /* 0x0000000000027919 */ /* 0x000e620000000000 */
[----:B------:R-:W-:Y:S01]  /*5970*/  ULOP3.LUT UR8, URZ, UR8, URZ, 0x33, !UPT ;  /* 0x00000008ff087292 */ /* 0x000fe2000f8e33ff */
[----:B------:R-:W-:Y:S02]  /*5980*/  VOTEU.ANY UR7, UPT, PT ;  /* 0x0000000000077886 */ /* 0x000fe400038e0100 */
[----:B------:R-:W-:-:S03]  /*5990*/  UFLO.U32 UR7, UR7 ;  /* 0x00000007000772bd */ /* 0x000fc600080e0000 */
[----:B------:R-:W-:-:S04]  /*59a0*/  IMAD.U32 R0, RZ, RZ, UR8 ;  /* 0x00000008ff007e24 */ /* 0x000fc8000f8e00ff */
[----:B------:R2:W3:Y:S02]  /*59b0*/  REDUX UR6, R0 ;  /* 0x00000000000673c4 */ /* 0x0004e40000000000 */
[----:B------:R1:W-:Y:S02]  /*59c0*/  UTCATOMSWS.AND URZ, UR8 ;  /* 0x0000000800ff79e3 */ /* 0x0003e40008000000 */
[----:B-1----:R-:W-:Y:S02]  /*59d0*/  ISETP.EQ.U32.AND P0, PT, R2, UR7, PT ;  /* 0x0000000702007c0c */ /* 0x002fe4000bf02070 */
[----:B--2---:R-:W-:Y:S02]  /*59e0*/  LOP3.LUT R0, RZ, UR5, RZ, 0x33, !PT ;  /* 0x00000005ff007c12 */ /* 0x004fe4000f8e33ff */
[----:B---3--:R-:W-:Y:S02]  /*59f0*/  MOV R2, UR6 ;  /* 0x0000000600027c02 */ /* 0x008fe40008000f00 */
[----:B------:R-:W1:Y:S07]  /*5a00*/  REDUX UR5, R0 ;  /* 0x00000000000573c4 */ /* 0x000e6e0000000000 */
[----:B------:R2:W-:Y:S01]  /*5a10*/  @P0 ATOMS.AND RZ, [UR4+0x14], R2 ;  /* 0x00001402ffff098c */ /* 0x0005e2000a800004 */
[----:B-1----:R-:W-:-:S05]  /*5a20*/  IMAD.U32 R0, RZ, RZ, UR5 ;  /* 0x00000005ff007e24 */ /* 0x002fca000f8e00ff */
[----:B------:R2:W-:Y:S01]  /*5a30*/  @P0 ATOMS.AND RZ, [UR4+0x18], R0 ;  /* 0x00001800ffff098c */ /* 0x0005e2000a800004 */
[----:B------:R-:W-:Y:S05]  /*5a40*/  BRA `(.L_x_122) ;  /* 0x0000000000147947 */ /* 0x000fea0003800000 */
.L_x_121:
[----:B------:R-:W-:Y:S02]  /*5a50*/  MOV R2, 0x5a70 ;  /* 0x00005a7000027802 */ /* 0x000fe40000000f00 */
[----:B----45:R-:W-:Y:S05]  /*5a60*/  CALL.REL.NOINC `($__internal_0_$__cuda_sm10x_tcgen05_guardrail_trap_col_being_dealloced_not_returned_by_alloc) ;  /* 0x00000048004c7944 */ /* 0x030fea0003c00000 */
[----:B------:R-:W-:Y:S05]  /*5a70*/  BRA `(.L_x_122) ;  /* 0x0000000000087947 */ /* 0x000fea0003800000 */
.L_x_120:
[----:B------:R-:W-:Y:S02]  /*5a80*/  MOV R2, 0x5aa0 ;  /* 0x00005aa000027802 */ /* 0x000fe40000000f00 */
[----:B----45:R-:W-:Y:S05]  /*5a90*/  CALL.REL.NOINC `($__internal_2_$__cuda_sm10x_tcgen05_guardrail_trap_unallocated_columns_being_dealloced) ;  /* 0x0000004800587944 */ /* 0x030fea0003c00000 */
.L_x_122:
[----:B------:R-:W-:Y:S01]  /*5aa0*/  NOP ;  /* 0x0000000000007918 */ /* 0x000fe20000000000 */
[----:B------:R-:W-:Y:S05]  /*5ab0*/  EXIT ;  /* 0x000000000000794d */ /* 0x000fea0003800000 */
.L_x_93:
[----:B------:R-:W-:-:S09]  /*5ac0*/  UISETP.NE.OR UP0, UPT, UR11, 0x3, !UP4 ;  /* 0x000000030b00788c */ /* 0x000fd2000e705670 */
[----:B------:R-:W-:Y:S05]  /*5ad0*/  BRA.U UP0, `(.L_x_123) ;  /* 0x0000000900e87547 */ /* 0x000fea000b800000 */
[----:B------:R-:W2:Y:S01]  /*5ae0*/  LDCU UR25, c[0x0][0x370] ;  /* 0x00006e00ff1977ac */ /* 0x000ea20008000800 */
[----:B------:R-:W3:Y:S01]  /*5af0*/  LDC.64 R16, c[0x0][0x348] ;  /* 0x0000d200ff107b82 */ /* 0x000ee20000000a00 */
[----:B------:R-:W-:Y:S02]  /*5b00*/  HFMA2 R13, -RZ, RZ, 0, 0 ;  /* 0x00000000ff0d7431 */ /* 0x000fe400000001ff */
[----:B------:R-:W-:Y:S01]  /*5b10*/  IMAD.MOV.U32 R15, RZ, RZ, 0x1 ;  /* 0x00000001ff0f7424 */ /* 0x000fe200078e00ff */
[----:B------:R-:W2:Y:S01]  /*5b20*/  LDCU.128 UR20, c[0x0][0xb10] ;  /* 0x00016200ff1477ac */ /* 0x000ea20008000c00 */
[----:B------:R-:W-:Y:S01]  /*5b30*/  IMAD.MOV.U32 R14, RZ, RZ, RZ ;  /* 0x000000ffff0e7224 */ /* 0x000fe200078e00ff */
[----:B------:R-:W-:Y:S01]  /*5b40*/  MOV R12, 0x2000 ;  /* 0x00002000000c7802 */ /* 0x000fe20000000f00 */
[----:B------:R-:W4:Y:S01]  /*5b50*/  LDCU UR24, c[0x0][0x374] ;  /* 0x00006e80ff1877ac */ /* 0x000f220008000800 */
[----:B------:R-:W1:Y:S01]  /*5b60*/  LDC.64 R2, c[0x0][0x888] ;  /* 0x00022200ff027b82 */ /* 0x000e620000000a00 */
[----:B------:R-:W4:Y:S01]  /*5b70*/  LDCU UR13, c[0x0][0xb0c] ;  /* 0x00016180ff0d77ac */ /* 0x000f220008000800 */
[----:B------:R-:W4:Y:S06]  /*5b80*/  LDCU UR18, c[0x0][0xb20] ;  /* 0x00016400ff1277ac */ /* 0x000f2c0008000800 */
[----:B------:R-:W1:Y:S01]  /*5b90*/  LDC.64 R4, c[0x0][0x890] ;  /* 0x00022400ff047b82 */ /* 0x000e620000000a00 */
[----:B------:R-:W3:Y:S01]  /*5ba0*/  LDCU UR4, c[0x0][0xb30] ;  /* 0x00016600ff0477ac */ /* 0x000ee20008000800 */
[----:B------:R-:W-:Y:S01]  /*5bb0*/  UMOV UR19, 0x400 ;  /* 0x0000040000137882 */ /* 0x000fe20000000000 */
[----:B------:R-:W-:-:S02]  /*5bc0*/  UISETP.GE.AND UP0, UPT, UR37, 0x1, UPT ;  /* 0x000000012500788c */ /* 0x000fc4000bf06270 */
[----:B------:R-:W-:Y:S02]  /*5bd0*/  ULEA UR19, UR54, UR19, 0x18 ;  /* 0x0000001336137291 */ /* 0x000fe4000f8ec0ff */
[----:B------:R-:W-:Y:S02]  /*5be0*/  UP2UR UR5, UPR, URZ, 0x1 ;  /* 0x00000001ff057883 */ /* 0x000fe40008000000 */
[----:B--2---:R-:W-:Y:S02]  /*5bf0*/  UIMAD.WIDE.U32 UR10, UR25, UR20, URZ ;  /* 0x00000014190a72a5 */ /* 0x004fe4000f8e00ff */
[----:B------:R-:W-:Y:S02]  /*5c00*/  UIADD3 UR5, UPT, UPT, UR19, 0x290, URZ ;  /* 0x0000029013057890 */ /* 0x000fe4000fffe0ff */
[----:B----4-:R-:W-:Y:S02]  /*5c10*/  UIMAD.WIDE.U32 UR8, UR24, UR23, URZ ;  /* 0x00000017180872a5 */ /* 0x010fe4000f8e00ff */
[----:B------:R-:W-:-:S02]  /*5c20*/  UPLOP3.LUT UP3, UPT, UPT, UPT, UPT, 0x40, 0x4 ;  /* 0x000000000004789c */ /* 0x000fc40003f6e870 */
[----:B------:R-:W-:Y:S01]  /*5c30*/  UISETP.NE.AND UP4, UPT, UR37, 0x1, UPT ;  /* 0x000000012500788c */ /* 0x000fe2000bf85270 */
[----:B------:R-:W2:Y:S01]  /*5c40*/  LDCU.64 UR6, c[0x0][0xb28] ;  /* 0x00016500ff0677ac */ /* 0x000ea20008000a00 */
[----:B------:R-:W-:Y:S02]  /*5c50*/  UISETP.NE.AND UP6, UPT, UR13, 0x1, UPT ;  /* 0x000000010d00788c */ /* 0x000fe4000bfc5270 */
[----:B------:R-:W-:Y:S02]  /*5c60*/  UISETP.NE.AND UP5, UPT, UR22, 0x1, UPT ;  /* 0x000000011600788c */ /* 0x000fe4000bfa5270 */
[----:B------:R-:W-:Y:S02]  /*5c70*/  UPRMT UR54, UR54, 0x654, UR5 ;  /* 0x0000065436367896 */ /* 0x000fe40008000005 */
[----:B------:R-:W-:Y:S02]  /*5c80*/  USHF.R.U32.HI UR28, URZ, UR21, UR11 ;  /* 0x00000015ff1c7299 */ /* 0x000fe4000801160b */
[----:B------:R-:W-:-:S02]  /*5c90*/  USHF.R.U32.HI UR27, URZ, UR18, UR9 ;  /* 0x00000012ff1b7299 */ /* 0x000fc40008011609 */
[----:B---3--:R-:W-:-:S11]  /*5ca0*/  UISETP.NE.AND UP2, UPT, UR4, 0x1, UPT ;  /* 0x000000010400788c */ /* 0x008fd6000bf45270 */
.L_x_131:
[C---:B------:R-:W-:Y:S02]  /*5cb0*/  LEA R7, R14.reuse, UR19, 0x3 ;  /* 0x000000130e077c11 */ /* 0x040fe4000f8e18ff */
[----:B------:R-:W-:Y:S02]  /*5cc0*/  SHF.L.U32 R0, R13, 0x1f, RZ ;  /* 0x0000001f0d007819 */ /* 0x000fe400000006ff */
[----:B------:R-:W-:Y:S02]  /*5cd0*/  LEA R8, R14, UR19, 0x4 ;  /* 0x000000130e087c11 */ /* 0x000fe4000f8e20ff */
[----:B---3--:R-:W3:Y:S02]  /*5ce0*/  SYNCS.PHASECHK.TRANS64.TRYWAIT P0, [R7+URZ+0x2b0], R0 ;  /* 0x0002b000070075a7 */ /* 0x008ee400080011ff */
[----:B---3--:R-:W-:Y:S05]  /*5cf0*/  @!P0 BRA `(.L_x_124) ;  /* 0x0000004400248947 */ /* 0x008fea0003800000 */
.L_x_255:
[----:B------:R-:W4:Y:S01]  /*5d00*/  LDS.128 R8, [R8+0x340] ;  /* 0x0003400008087984 */ /* 0x000f220000000c00 */
[----:B------:R-:W-:Y:S01]  /*5d10*/  UISETP.GE.AND UP0, UPT, UR37, 0x1, UPT ;  /* 0x000000012500788c */ /* 0x000fe2000bf06270 */
[----:B------:R-:W-:Y:S01]  /*5d20*/  @!PT LDS RZ, [RZ] ;  /* 0x00000000fffff984 */ /* 0x000fe20000000800 */
[----:B------:R-:W-:Y:S01]  /*5d30*/  @!PT LDS RZ, [RZ] ;  /* 0x00000000fffff984 */ /* 0x000fe20000000800 */
[----:B------:R-:W-:Y:S01]  /*5d40*/  @!PT LDS RZ, [RZ] ;  /* 0x00000000fffff984 */ /* 0x000fe20000000800 */
[----:B------:R-:W-:Y:S01]  /*5d50*/  @!PT LDS RZ, [RZ] ;  /* 0x00000000fffff984 */ /* 0x000fe20000000800 */
[----:B------:R1:W-:Y:S06]  /*5d60*/  MEMBAR.ALL.CTA ;  /* 0x0000000000007992 */ /* 0x0003ec0000008000 */
[----:B-1----:R-:W1:Y:S01]  /*5d70*/  FENCE.VIEW.ASYNC.S ;  /* 0x00000000000073c6 */ /* 0x002e620000000000 */
[----:B----4-:R-:W-:Y:S11]  /*5d80*/  LOP3.LUT P0, RZ, R10, 0x1, RZ, 0xc0, !PT ;  /* 0x000000010aff7812 */ /* 0x010ff6000780c0ff */
[----:B------:R-:W-:Y:S02]  /*5d90*/  @!UPT UIADD3 URZ, UPT, UPT, URZ, URZ, URZ ;  /* 0x000000fffffff290 */ /* 0x000fe4000fffe0ff */
[----:B-1----:R-:W-:Y:S01]  /*5da0*/  VOTEU.ANY UP1, P0 ;  /* 0x0000000000ff7886 */ /* 0x002fe20000020100 */
[----:B------:R-:W-:Y:S11]  /*5db0*/  PLOP3.LUT P0, PT, PT, PT, UP1, 0x80, 0x8 ;  /* 0x000000000008781c */ /* 0x000ff60003f0f018 */
[----:B------:R-:W-:Y:S02]  /*5dc0*/  @!UPT UIADD3 URZ, UPT, UPT, URZ, URZ, URZ ;  /* 0x000000fffffff290 */ /* 0x000fe4000fffe0ff */
[----:B---3--:R-:W-:Y:S02]  /*5dd0*/  @P0 SHF.R.U32.HI R0, RZ, 0x10, R9 ;  /* 0x00000010ff000819 */ /* 0x008fe40000011609 */
[----:B------:R-:W-:Y:S02]  /*5de0*/  @P0 MOV R6, R8 ;  /* 0x0000000800060202 */ /* 0x000fe40000000f00 */
[----:B------:R-:W-:Y:S01]  /*5df0*/  @P0 R2UR UR4, R0 ;  /* 0x00000000000402ca */ /* 0x000fe200000e0000 */
[----:B------:R-:W-:Y:S01]  /*5e00*/  VIADD R0, R7, 0x2c0 ;  /* 0x000002c007007836 */ /* 0x000fe20000000000 */
[----:B------:R-:W-:Y:S02]  /*5e10*/  @P0 LOP3.LUT R8, R9, 0xffff, RZ, 0xc0, !PT ;  /* 0x0000ffff09080812 */ /* 0x000fe400078ec0ff */
[----:B------:R-:W-:Y:S02]  /*5e20*/  @P0 R2UR UR8, R6 ;  /* 0x00000000060802ca */ /* 0x000fe400000e0000 */
[----:B------:R-:W-:Y:S02]  /*5e30*/  PRMT R0, RZ, 0x654, R0 ;  /* 0x00000654ff007816 */ /* 0x000fe40000000000 */
[----:B------:R-:W-:Y:S02]  /*5e40*/  @P0 R2UR UR5, R8 ;  /* 0x00000000080502ca */ /* 0x000fe400000e0000 */
[----:B------:R1:W-:Y:S03]  /*5e50*/  SYNCS.ARRIVE.TRANS64.RED.A1T0 RZ, [R0+URZ], RZ ;  /* 0x000000ff00ff79a7 */ /* 0x0003e600081004ff */
[----:B------:R-:W-:Y:S04]  /*5e60*/  @UP1 UMOV UR29, UR4 ;  /* 0x00000004001d1c82 */ /* 0x000fe80008000000 */
[----:B------:R-:W-:Y:S04]  /*5e70*/  @UP1 UMOV UR15, UR8 ;  /* 0x00000008000f1c82 */ /* 0x000fe80008000000 */
[----:B------:R-:W-:Y:S01]  /*5e80*/  @UP1 UMOV UR14, UR5 ;  /* 0x00000005000e1c82 */ /* 0x000fe20008000000 */
[----:B------:R-:W-:Y:S05]  /*5e90*/  BRA.U !UP0, `(.L_x_125) ;  /* 0x0000000108947547 */ /* 0x000fea000b800000 */
[----:B------:R-:W-:Y:S02]  /*5ea0*/  UIMAD.WIDE.U32 UR30, UR14, UR23, URZ ;  /* 0x000000170e1e72a5 */ /* 0x000fe4000f8e00ff */
[----:B------:R-:W-:Y:S02]  /*5eb0*/  UIMAD.WIDE.U32 UR40, UR15, UR20, URZ ;  /* 0x000000140f2872a5 */ /* 0x000fe4000f8e00ff */
[----:B------:R-:W-:Y:S02]  /*5ec0*/  USEL UR4, UR24, UR27, !UP5 ;  /* 0x0000001b18047287 */ /* 0x000fe4000e800000 */
[----:B------:R-:W-:Y:S02]  /*5ed0*/  USHF.R.U32.HI UR32, URZ, UR18, UR31 ;  /* 0x00000012ff207299 */ /* 0x000fe4000801161f */
[----:B--2---:R-:W-:Y:S02]  /*5ee0*/  UIMAD.WIDE.U32 UR38, UR4, UR6, URZ ;  /* 0x00000006042672a5 */ /* 0x004fe4000f8e00ff */
[----:B------:R-:W-:Y:S02]  /*5ef0*/  USEL UR9, UR25, UR28, !UP6 ;  /* 0x0000001c19097287 */ /* 0x000fe4000f000000 */
[----:B------:R-:W-:Y:S02]  /*5f00*/  USEL UR8, UR14, UR32, !UP5 ;  /* 0x000000200e087287 */ /* 0x000fe4000e800000 */
[----:B------:R-:W-:Y:S02]  /*5f10*/  UIMAD.WIDE.U32 UR34, UR9, UR6, URZ ;  /* 0x00000006092272a5 */ /* 0x000fe4000f8e00ff */
[----:B------:R-:W-:Y:S02]  /*5f20*/  UIMAD.WIDE.U32 UR16, UR8, UR6, URZ ;  /* 0x00000006081072a5 */ /* 0x000fe4000f8e00ff */
[----:B------:R-:W-:Y:S02]  /*5f30*/  @UP4 USHF.R.U32.HI UR9, URZ, UR7, UR35 ;  /* 0x00000007ff094299 */ /* 0x000fe40008011623 */
[----:B------:R-:W-:Y:S02]  /*5f40*/  USHF.R.U32.HI UR17, URZ, UR7, UR17 ;  /* 0x00000007ff117299 */ /* 0x000fe40008011611 */
[----:B------:R-:W-:Y:S02]  /*5f50*/  UIMAD UR10, UR37, UR9, URZ ;  /* 0x00000009250a72a4 */ /* 0x000fe4000f8e02ff */
[----:B------:R-:W-:Y:S01]  /*5f60*/  USEL UR17, UR8, UR17, !UP4 ;  /* 0x0000001108117287 */ /* 0x000fe2000e000000 */
[----:B------:R-:W-:Y:S02]  /*5f70*/  UMOV UR31, UR41 ;  /* 0x00000029001f7c82 */ /* 0x000fe40008000000 */
[----:B------:R-:W-:Y:S02]  /*5f80*/  USHF.R.U32.HI UR30, URZ, UR21, UR31 ;  /* 0x00000015ff1e7299 */ /* 0x000fe4000801161f */
[----:B------:R-:W-:Y:S02]  /*5f90*/  UIADD3 UR16, UPT, UPT, -UR17, URZ, URZ ;  /* 0x000000ff11107290 */ /* 0x000fe4000fffe1ff */
[----:B------:R-:W-:Y:S02]  /*5fa0*/  USEL UR5, UR15, UR30, !UP6 ;  /* 0x0000001e0f057287 */ /* 0x000fe4000f000000 */
[----:B------:R-:W-:Y:S01]  /*5fb0*/  UIMAD UR16, UR37, UR16, UR8 ;  /* 0x00000010251072a4 */ /* 0x000fe2000f8e0208 */
[----:B------:R-:W-:Y:S02]  /*5fc0*/  UMOV UR31, UR39 ;  /* 0x00000027001f7c82 */ /* 0x000fe40008000000 */
[----:B------:R-:W-:Y:S04]  /*5fd0*/  @UP4 USHF.R.U32.HI UR4, URZ, UR7, UR31 ;  /* 0x00000007ff044299 */ /* 0x000fe8000801161f */
[----:B------:R-:W-:Y:S04]  /*5fe0*/  UIMAD UR4, UR37, UR4, URZ ;  /* 0x00000004250472a4 */ /* 0x000fe8000f8e02ff */
[----:B------:R-:W-:Y:S04]  /*5ff0*/  UISETP.GE.AND UP0, UPT, UR8, UR4, UPT ;  /* 0x000000040800728c */ /* 0x000fe8000bf06270 */
[----:B------:R-:W-:Y:S02]  /*6000*/  UISETP.GE.OR UP0, UPT, UR5, UR10, UP0 ;  /* 0x0000000a0500728c */ /* 0x000fe40008706670 */
[----:B------:R-:W-:Y:S09]  /*6010*/  UIMAD.WIDE.U32 UR10, UR5, UR6, URZ ;  /* 0x00000006050a72a5 */ /* 0x000ff2000f8e00ff */
[----:B------:R-:W-:Y:S04]  /*6020*/  @!UP0 USHF.R.U32.HI UR4, URZ, UR7, UR11 ;  /* 0x00000007ff048299 */ /* 0x000fe8000801160b */
[----:B------:R-:W-:Y:S04]  /*6030*/  @!UP0 USEL UR4, UR5, UR4, !UP4 ;  /* 0x0000000405048287 */ /* 0x000fe8000e000000 */
[----:B------:R-:W-:Y:S02]  /*6040*/  @!UP0 UIMAD UR12, UR9, UR16, UR4 ;  /* 0x00000010090c82a4 */ /* 0x000fe4000f8e0204 */
[----:B------:R-:W-:Y:S02]  /*6050*/  @!UP0 UIADD3 UR16, UPT, UPT, UR17, -UR4, URZ ;  /* 0x8000000411108290 */ /* 0x000fe4000fffe0ff */
[----:B------:R-:W-:Y:S02]  /*6060*/  UIADD3 UR9, UPT, UPT, -UR5, URZ, URZ ;  /* 0x000000ff05097290 */ /* 0x000fe4000fffe1ff */
[----:B------:R-:W-:Y:S02]  /*6070*/  UIADD3 UR4, UPT, UPT, -UR8, URZ, URZ ;  /* 0x000000ff08047290 */ /* 0x000fe4000fffe1ff */
[----:B------:R-:W-:Y:S02]  /*6080*/  @!UP0 UIMAD UR8, UR16, UR37, UR5 ;  /* 0x00000025100882a4 */ /* 0x000fe4000f8e0205 */
[----:B------:R-:W-:Y:S02]  /*6090*/  UIMAD UR15, UR13, UR9, UR15 ;  /* 0x000000090d0f72a4 */ /* 0x000fe4000f8e020f */
[----:B------:R-:W-:Y:S01]  /*60a0*/  UIMAD UR14, UR22, UR4, UR14 ;  /* 0x00000004160e72a4 */ /* 0x000fe2000f8e020e */
[----:B------:R-:W-:Y:S02]  /*60b0*/  @!UP0 UMOV UR5, UR12 ;  /* 0x0000000c00058c82 */ /* 0x000fe40008000000 */
[----:B------:R-:W-:Y:S02]  /*60c0*/  UIMAD UR15, UR5, UR13, UR15 ;  /* 0x0000000d050f72a4 */ /* 0x000fe4000f8e020f */
[----:B------:R-:W-:Y:S11]  /*60d0*/  UIMAD UR14, UR8, UR22, UR14 ;  /* 0x00000016080e72a4 */ /* 0x000ff6000f8e020e */
[----:B------:R-:W-:Y:S01]  /*60e0*/  @!UPT UIADD3 URZ, UPT, UPT, URZ, URZ, URZ ;  /* 0x000000fffffff290 */ /* 0x000fe2000fffe0ff */
.L_x_125:
[----:B------:R-:W3:Y:S01]  /*60f0*/  @!UP2 LDCU.128 UR8, c[0x0][0xb10] ;  /* 0x00016200ff08a7ac */ /* 0x000ee20008000c00 */
[C---:B------:R-:W-:Y:S02]  /*6100*/  ISETP.NE.U32.AND P1, PT, R4.reuse, RZ, PT ;  /* 0x000000ff0400720c */ /* 0x040fe40003f25070 */
[----:B------:R-:W-:Y:S02]  /*6110*/  ISETP.NE.U32.AND P0, PT, R4, RZ, PT ;  /* 0x000000ff0400720c */ /* 0x000fe40003f05070 */
[C---:B------:R-:W-:Y:S02]  /*6120*/  ISETP.NE.AND.EX P1, PT, R5.reuse, RZ, PT, P1 ;  /* 0x000000ff0500720c */ /* 0x040fe40003f25310 */
[----:B------:R-:W-:Y:S01]  /*6130*/  ISETP.NE.AND.EX P0, PT, R5, RZ, PT, P0 ;  /* 0x000000ff0500720c */ /* 0x000fe20003f05300 */
[----:B------:R-:W4:Y:S01]  /*6140*/  @!UP2 LDCU UR5, c[0x0][0xb0c] ;  /* 0x00016180ff05a7ac */ /* 0x000f220008000800 */
[----:B------:R-:W-:Y:S01]  /*6150*/  SHF.L.U32 R6, R15, 0x1f, RZ ;  /* 0x0000001f0f067819 */ /* 0x000fe200000006ff */
[----:B---3--:R-:W-:Y:S04]  /*6160*/  UIMAD.WIDE.U32 UR16, UR15, UR8, URZ ;  /* 0x000000080f1072a5 */ /* 0x008fe8000f8e00ff */
[----:B------:R-:W-:Y:S02]  /*6170*/  @!UP2 USHF.R.U32.HI UR4, URZ, UR9, UR17 ;  /* 0x00000009ff04a299 */ /* 0x000fe40008011611 */
[----:B------:R-:W-:Y:S02]  /*6180*/  UIMAD.WIDE.U32 UR16, UR14, UR11, URZ ;  /* 0x0000000b0e1072a5 */ /* 0x000fe4000f8e00ff */
[----:B----4-:R-:W-:Y:S04]  /*6190*/  @!UP2 UISETP.NE.AND UP0, UPT, UR5, 0x1, UPT ;  /* 0x000000010500a88c */ /* 0x010fe8000bf05270 */
[----:B------:R-:W-:Y:S02]  /*61a0*/  @!UP2 USEL UR8, UR15, UR4, !UP0 ;  /* 0x000000040f08a287 */ /* 0x000fe4000c000000 */
[----:B------:R-:W-:Y:S01]  /*61b0*/  @!UP2 UISETP.NE.AND UP0, UPT, UR10, 0x1, UPT ;  /* 0x000000010a00a88c */ /* 0x000fe2000bf05270 */
[----:B------:R-:W3:Y:S02]  /*61c0*/  @!UP2 LDCU UR4, c[0x0][0xb20] ;  /* 0x00016400ff04a7ac */ /* 0x000ee40008000800 */
[----:B---3--:R-:W-:Y:S04]  /*61d0*/  @!UP2 USHF.R.U32.HI UR4, URZ, UR4, UR17 ;  /* 0x00000004ff04a299 */ /* 0x008fe80008011611 */
[----:B------:R-:W-:Y:S04]  /*61e0*/  @!UP2 USEL UR9, UR14, UR4, !UP0 ;  /* 0x000000040e09a287 */ /* 0x000fe8000c000000 */
[----:B------:R-:W-:Y:S02]  /*61f0*/  @!UP2 UIADD3 UR4, UPT, UPT, -UR8, UR9, URZ ;  /* 0x000000090804a290 */ /* 0x000fe4000fffe1ff */
[----:B------:R-:W-:Y:S02]  /*6200*/  @!UP2 UIADD3 UR8, UPT, UPT, UR8, -UR9, URZ ;  /* 0x800000090808a290 */ /* 0x000fe4000fffe0ff */
[----:B------:R-:W-:Y:S02]  /*6210*/  @!UP2 UIMAD UR15, UR4, UR5, UR15 ;  /* 0x00000005040fa2a4 */ /* 0x000fe4000f8e020f */
[----:B------:R-:W-:Y:S01]  /*6220*/  @!UP2 UIMAD UR14, UR8, UR10, UR14 ;  /* 0x0000000a080ea2a4 */ /* 0x000fe2000f8e020e */
[----:B------:R-:W-:Y:S11]  /*6230*/  BRA.U UP3, `(.L_x_126) ;  /* 0x0000000103107547 */ /* 0x000ff6000b800000 */
[----:B------:R-:W-:Y:S04]  /*6240*/  MOV R7, UR26 ;  /* 0x0000001a00077c02 */ /* 0x000fe80008000f00 */
[----:B------:R-:W-:Y:S04]  /*6250*/  SHF.L.U32 R7, R7, 0x1f, RZ ;  /* 0x0000001f07077819 */ /* 0x000fe800000006ff */
[----:B------:R-:W3:Y:S02]  /*6260*/  SYNCS.PHASECHK.TRANS64.TRYWAIT P2, [UR19+0x2a8], R7 ;  /* 0x0002a807ff0075a7 */ /* 0x000ee40008041113 */
[----:B---3--:R-:W-:Y:S05]  /*6270*/  @!P2 BRA `(.L_x_127) ;  /* 0x0000003c00d8a947 */ /* 0x008fea0003800000 */
.L_x_126:
[----:B------:R-:W-:Y:S05]  /*6280*/  @!P1 BRA `(.L_x_128) ;  /* 0x00000000002c9947 */ /* 0x000fea0003800000 */
[----:B------:R-:W-:Y:S01]  /*6290*/  ISETP.NE.U32.AND P1, PT, R2, RZ, PT ;  /* 0x000000ff0200720c */ /* 0x000fe20003f25070 */
[----:B------:R-:W-:Y:S03]  /*62a0*/  IMAD.MOV.U32 R141, RZ, RZ, 0x1 ;  /* 0x00000001ff8d7424 */ /* 0x000fe600078e00ff */
[----:B------:R-:W-:Y:S11]  /*62b0*/  ISETP.NE.AND.EX P1, PT, R3, RZ, PT, P1 ;  /* 0x000000ff0300720c */ /* 0x000ff60003f25310 */
[----:B------:R-:W-:Y:S02]  /*62c0*/  @!UPT UIADD3 URZ, UPT, UPT, URZ, URZ, URZ ;  /* 0x000000fffffff290 */ /* 0x000fe4000fffe0ff */
[----:B------:R-:W3:Y:S01]  /*62d0*/  @P1 LDC.64 R8, c[0x0][0x888] ;  /* 0x00022200ff081b82 */ /* 0x000ee20000000a00 */
[----:B-1----:R-:W-:Y:S04]  /*62e0*/  @P1 IMAD R0, R4, UR36, RZ ;  /* 0x0000002404001c24 */ /* 0x002fe8000f8e02ff */
[----:B---3--:R-:W-:Y:S04]  /*62f0*/  @P1 IMAD.WIDE R8, R0, 0x4, R8 ;  /* 0x0000000400081825 */ /* 0x008fe800078e0208 */
[----:B------:R-:W-:Y:S01]  /*6300*/  HFMA2 R0, -RZ, RZ, 0, 5.9604644775390625e-08 ;  /* 0x00000001ff007431 */ /* 0x000fe200000001ff */
[----:B-----5:R3:W5:Y:S04]  /*6310*/  @P1 LDG.E R71, desc[UR52][R8.64] ;  /* 0x0000003408471981 */ /* 0x020768000c1e1900 */
[----:B------:R-:W-:Y:S01]  /*6320*/  @!P1 PRMT R141, R0, 0x7610, R141 ;  /* 0x00007610008d9816 */ /* 0x000fe2000000008d */
[----:B---3--:R-:W4:Y:S06]  /*6330*/  @!P1 LDC R71, c[0x0][0x880] ;  /* 0x00022000ff479b82 */ /* 0x008f2c0000000800 */
.L_x_128:
[----:B----45:R-:W-:Y:S01]  /*6340*/  @!P0 FSETP.EQ.AND P1, PT, R71, RZ, PT ;  /* 0x000000ff4700820b */ /* 0x030fe20003f22000 */
[----:B------:R-:W-:Y:S01]  /*6350*/  @!UPT UIADD3 URZ, UPT, UPT, URZ, URZ, URZ ;  /* 0x000000fffffff290 */ /* 0x000fe2000fffe0ff */
[----:B------:R-:W-:Y:S11]  /*6360*/  @!P0 BRA `(.L_x_129) ;  /* 0x0000000000188947 */ /* 0x000ff60003800000 */
[----:B------:R-:W-:Y:S02]  /*6370*/  LOP3.LUT P0, RZ, R141, 0xff, RZ, 0xc0, !PT ;  /* 0x000000ff8dff7812 */ /* 0x000fe4000780c0ff */
[----:B------:R-:W-:Y:S04]  /*6380*/  ISETP.NE.U32.AND P1, PT, R2, RZ, PT ;  /* 0x000000ff0200720c */ /* 0x000fe80003f25070 */
[----:B------:R-:W-:Y:S04]  /*6390*/  ISETP.NE.AND.EX P1, PT, R3, RZ, PT, P1 ;  /* 0x000000ff0300720c */ /* 0x000fe80003f25310 */
[----:B------:R-:W-:Y:S03]  /*63a0*/  PLOP3.LUT P1, PT, P1, PT, PT, 0x8, 0x80 ;  /* 0x000000000080781c */ /* 0x000fe60000f2e170 */
[----:B------:R-:W-:Y:S11]  /*63b0*/  @P0 FSETP.EQ.AND P1, PT, R71, RZ, PT ;  /* 0x000000ff4700020b */ /* 0x000ff60003f22000 */
[----:B------:R-:W-:Y:S02]  /*63c0*/  @!UPT UIADD3 URZ, UPT, UPT, URZ, URZ, URZ ;  /* 0x000000fffffff290 */ /* 0x000fe4000fffe0ff */
.L_x_129:
[----:B------:R-:W3:Y:S01]  /*63d0*/  SYNCS.PHASECHK.TRANS64.TRYWAIT P0, [UR19+0x298], R6 ;  /* 0x00029806ff0075a7 */ /* 0x000ee20008001113 */
[----:B------:R-:W-:Y:S02]  /*63e0*/  ELECT P2, URZ, PT ;  /* 0x0000000000ff782f */ /* 0x000fe40003840000 */
[----:B------:R-:W-:Y:S01]  /*63f0*/  IADD3 R14, PT, PT, R14, 0x1, RZ ;  /* 0x000000010e0e7810 */ /* 0x000fe20007ffe0ff */
[----:B---3--:R-:W-:Y:S10]  /*6400*/  @!P0 BRA `(.L_x_130) ;  /* 0x0000003c008c8947 */ /* 0x008ff40003800000 */
.L_x_258:
[----:B------:R-:W-:Y:S01]  /*6410*/  PLOP3.LUT P1, PT, P1, P2, PT, 0xf2, 0x2f ;  /* 0x00000000002f781c */ /* 0x000fe20000f25e72 */
[----:B------:R-:W-:Y:S01]  /*6420*/  UMOV UR16, 0x0 ;  /* 0x0000000000107882 */ /* 0x000fe20000000000 */
[----:B------:R-:W-:Y:S01]  /*6430*/  UMOV UR17, 0x10000000 ;  /* 0x1000000000117882 */ /* 0x000fe20000000000 */
[----:B------:R-:W-:Y:S01]  /*6440*/  UMOV UR12, UR36 ;  /* 0x00000024000c7c82 */ /* 0x000fe20008000000 */
[----:B------:R-:W-:Y:S01]  /*6450*/  LOP3.LUT R15, R15, 0x1, RZ, 0x3c, !PT ;  /* 0x000000010f0f7812 */ /* 0x000fe200078e3cff */
[----:B------:R-:W-:Y:S01]  /*6460*/  UPLOP3.LUT UP3, UPT, UPT, UPT, UPT, 0x80, 0x8 ;  /* 0x000000000008789c */ /* 0x000fe20003f6f070 */
[----:B------:R-:W-:Y:S07]  /*6470*/  UMOV UR36, UR29 ;  /* 0x0000001d00247c82 */ /* 0x000fee0008000000 */
[----:B-1----:R-:W-:Y:S01]  /*6480*/  @!P1 IADD3 R6, P0, PT, R16, 0x580, RZ ;  /* 0x0000058010069810 */ /* 0x002fe20007f1e0ff */
[----:B------:R-:W-:Y:S03]  /*6490*/  VOTEU.ALL UP0, P1 ;  /* 0x0000000000ff7886 */ /* 0x000fe60000800000 */
[----:B------:R-:W-:Y:S01]  /*64a0*/  @!P1 R2UR UR5, R6 ;  /* 0x00000000060592ca */ /* 0x000fe200000e0000 */
[----:B------:R-:W-:Y:S01]  /*64b0*/  @!P1 IMAD.X R0, RZ, RZ, R17, P0 ;  /* 0x000000ffff009224 */ /* 0x000fe200000e0611 */
[----:B------:R-:W-:Y:S01]  /*64c0*/  @!UP0 USHF.L.U32 UR10, UR51, 0x6, URZ ;  /* 0x00000006330a8899 */ /* 0x000fe200080006ff */
[----:B------:R-:W-:Y:S01]  /*64d0*/  ISETP.NE.AND P0, PT, R14, 0x2, PT ;  /* 0x000000020e00780c */ /* 0x000fe20003f05270 */
[----:B------:R-:W-:Y:S02]  /*64e0*/  @!UP0 USHF.L.U32 UR11, UR50, 0x7, URZ ;  /* 0x00000007320b8899 */ /* 0x000fe400080006ff */
[----:B------:R-:W-:Y:S01]  /*64f0*/  @!P1 R2UR UR4, R0 ;  /* 0x00000000000492ca */ /* 0x000fe200000e0000 */
[----:B------:R-:W-:Y:S01]  /*6500*/  @!UP0 UIADD3 UR8, UPT, UPT, UR19, 0x400, URZ ;  /* 0x0000040013088890 */ /* 0x000fe2000fffe0ff */
[----:B------:R-:W-:Y:S01]  /*6510*/  SEL R0, RZ, 0x1, P0 ;  /* 0x00000001ff007807 */ /* 0x000fe20000000000 */
[----:B------:R-:W-:Y:S01]  /*6520*/  @!UP0 UIADD3 UR9, UPT, UPT, UR19, 0x290, URZ ;  /* 0x0000029013098890 */ /* 0x000fe2000fffe0ff */
[----:B------:R-:W-:Y:S01]  /*6530*/  SEL R14, R14, RZ, P0 ;  /* 0x000000ff0e0e7207 */ /* 0x000fe20000000000 */
[----:B------:R-:W-:Y:S01]  /*6540*/  VOTEU.ALL UP0, P1 ;  /* 0x0000000000ff7886 */ /* 0x000fe20000800000 */
[----:B------:R-:W-:Y:S01]  /*6550*/  LOP3.LUT R13, R13, R0, RZ, 0x3c, !PT ;  /* 0x000000000d0d7212 */ /* 0x000fe200078e3cff */
[----:B------:R-:W-:Y:S01]  /*6560*/  IMAD.U32 R6, RZ, RZ, UR5 ;  /* 0x00000005ff067e24 */ /* 0x000fe2000f8e00ff */
[----:B------:R-:W-:Y:S02]  /*6570*/  UIADD3 UR51, UPT, UPT, UR14, UR48, URZ ;  /* 0x000000300e337290 */ /* 0x000fe4000fffe0ff */
[----:B------:R-:W-:Y:S03]  /*6580*/  UIADD3 UR50, UPT, UPT, UR15, UR49, URZ ;  /* 0x000000310f327290 */ /* 0x000fe6000fffe0ff */
[----:B------:R-:W-:Y:S01]  /*6590*/  IMAD.U32 R7, RZ, RZ, UR4 ;  /* 0x00000004ff077e24 */ /* 0x000fe2000f8e00ff */
[----:B------:R-:W-:Y:S04]  /*65a0*/  @!P1 R2UR UR4, R6 ;  /* 0x00000000060492ca */ /* 0x000fe800000e0000 */
[----:B------:R-:W-:Y:S11]  /*65b0*/  @!P1 R2UR UR5, R7 ;  /* 0x00000000070592ca */ /* 0x000ff600000e0000 */
[----:B------:R-:W-:Y:S02]  /*65c0*/  @!UPT UIADD3 URZ, UPT, UPT, URZ, URZ, URZ ;  /* 0x000000fffffff290 */ /* 0x000fe4000fffe0ff */
[----:B------:R3:W-:Y:S01]  /*65d0*/  @!UP0 UTMALDG.3D [UR8], [UR4], desc[UR16] ;  /* 0x00001008040085b4 */ /* 0x0007e20008011000 */
[----:B------:R3:W-:Y:S01]  /*65e0*/  @!P1 SYNCS.ARRIVE.TRANS64.RED.A0TR RZ, [UR19+0x290], R12 ;  /* 0x0002900cffff99a7 */ /* 0x0007e20008300413 */
[----:B------:R-:W-:Y:S01]  /*65f0*/  SYNCS.ARRIVE.TRANS64.RED.A1T0 RZ, [UR54], RZ ;  /* 0x000000ffffff79a7 */ /* 0x000fe20008100436 */
[----:B------:R-:W-:Y:S05]  /*6600*/  BRA.U UP1, `(.L_x_131) ;  /* 0xfffffff501a87547 */ /* 0x000fea000b83ffff */
[----:B------:R-:W-:Y:S07]  /*6610*/  MOV R0, UR19 ;  /* 0x0000001300007c02 */ /* 0x000fee0008000f00 */
.L_x_132:
[----:B-1----:R-:W-:-:S04]  /*6620*/  SHF.L.U32 R2, R15, 0x1f, RZ ;  /* 0x0000001f0f027819 */ /* 0x002fc800000006ff */
[----:B------:R1:W4:Y:S03]  /*6630*/  SYNCS.PHASECHK.TRANS64.TRYWAIT P0, [R0+URZ+0x298], R2 ;  /* 0x00029802000075a7 */ /* 0x00032600080011ff */
[----:B----4-:R-:W-:Y:S05]  /*6640*/  @!P0 NANOSLEEP.SYNCS 0x989680 ;  /* 0x009896800000895d */ /* 0x010fea0003900000 */
[----:B------:R-:W4:Y:S02]  /*6650*/  @!P0 SYNCS.PHASECHK.TRANS64 P0, [R0+URZ+0x298], R2 ;  /* 0x00029802000085a7 */ /* 0x000f2400080010ff */
[----:B--234-:R-:W-:Y:S05]  /*6660*/  @P0 EXIT ;  /* 0x000000000000094d */ /* 0x01cfea0003800000 */
[----:B------:R-:W-:Y:S05]  /*6670*/  BRA `(.L_x_132) ;  /* 0xfffffffc00e87947 */ /* 0x000fea000383ffff */
.L_x_123:
[----:B------:R-:W-:-:S06]  /*6680*/  UISETP.GE.AND UP0, UPT, UR11, 0x4, UPT ;  /* 0x000000040b00788c */ /* 0x000fcc000bf06270 */
[----:B------:R-:W-:-:S13]  /*6690*/  PLOP3.LUT P0, PT, PT, PT, UP0, 0x80, 0x8 ;  /* 0x000000000008781c */ /* 0x000fda0003f0f008 */
[----:B-1----:R-:W-:Y:S05]  /*66a0*/  @!P0 EXIT ;  /* 0x000000000000894d */ /* 0x002fea0003800000 */
[----:B------:R-:W-:Y:S01]  /*66b0*/  BAR.SYNC.DEFER_BLOCKING 0x6, 0xa0 ;  /* 0x0182800000007b1d */ /* 0x000fe20000010000 */
[C---:B------:R-:W-:Y:S01]  /*66c0*/  IMAD.SHL.U32 R2, R131.reuse, 0x40, RZ ;  /* 0x0000004083027824 */ /* 0x040fe200078e00ff */
[----:B------:R-:W-:Y:S01]  /*66d0*/  CS2R R146, SRZ ;  /* 0x0000000000927805 */ /* 0x000fe2000001ff00 */
[C---:B------:R-:W-:Y:S01]  /*66e0*/  IMAD.SHL.U32 R140, R131.reuse, 0x8, RZ ;  /* 0x00000008838c7824 */ /* 0x040fe200078e00ff */
[----:B------:R-:W-:Y:S01]  /*66f0*/  CS2R R144, SRZ ;  /* 0x0000000000907805 */ /* 0x000fe2000001ff00 */
[C---:B------:R-:W-:Y:S01]  /*6700*/  IMAD.SHL.U32 R148, R131.reuse, 0x10, RZ ;  /* 0x0000001083947824 */ /* 0x040fe200078e00ff */
[----:B------:R-:W-:Y:S01]  /*6710*/  UMOV UR57, 0x400 ;  /* 0x0000040000397882 */ /* 0x000fe20000000000 */
[----:B------:R-:W-:Y:S01]  /*6720*/  LOP3.LUT R3, R2, 0x180, RZ, 0xc0, !PT ;  /* 0x0000018002037812 */ /* 0x000fe200078ec0ff */
[----:B------:R-:W-:Y:S01]  /*6730*/  ULEA UR57, UR54, UR57, 0x18 ;  /* 0x0000003936397291 */ /* 0x000fe2000f8ec0ff */
[----:B------:R-:W1:Y:S01]  /*6740*/  LDC.64 R132, c[0x0][0x888] ;  /* 0x00022200ff847b82 */ /* 0x000e620000000a00 */
[----:B------:R-:W-:Y:S01]  /*6750*/  IMAD.U32 R69, R131, 0x10000, RZ ;  /* 0x0001000083457824 */ /* 0x000fe200078e00ff */
[----:B------:R-:W-:Y:S01]  /*6760*/  LOP3.LUT R140, R3, 0x30, R140, 0xf8, !PT ;  /* 0x00000030038c7812 */ /* 0x000fe200078ef88c */
[----:B------:R-:W-:Y:S01]  /*6770*/  UIADD3 UR4, UPT, UPT, UR57, 0x2400, URZ ;  /* 0x0000240039047890 */ /* 0x000fe2000fffe0ff */
[----:B------:R-:W-:Y:S01]  /*6780*/  LOP3.LUT R150, R148, 0x20, RZ, 0xc0, !PT ;  /* 0x0000002094967812 */ /* 0x000fe200078ec0ff */
[----:B------:R-:W-:Y:S01]  /*6790*/  IMAD.MOV.U32 R68, RZ, RZ, RZ ;  /* 0x000000ffff447224 */ /* 0x000fe200078e00ff */
[----:B------:R-:W-:Y:S01]  /*67a0*/  LOP3.LUT R140, R140, 0x1e40, R2, 0xf8, !PT ;  /* 0x00001e408c8c7812 */ /* 0x000fe200078ef802 */
[----:B------:R-:W2:Y:S01]  /*67b0*/  LDCU UR59, c[0x0][0x370] ;  /* 0x00006e00ff3b77ac */ /* 0x000ea20008000800 */
[----:B------:R-:W3:Y:S01]  /*67c0*/  LDC.64 R138, c[0x0][0x890] ;  /* 0x00022400ff8a7b82 */ /* 0x000ee20000000a00 */
[----:B------:R-:W-:Y:S01]  /*67d0*/  LOP3.LUT R69, R69, 0x600000, RZ, 0xc0, !PT ;  /* 0x0060000045457812 */ /* 0x000fe200078ec0ff */
[----:B------:R-:W-:Y:S01]  /*67e0*/  IMAD.U32 R151, RZ, RZ, UR4 ;  /* 0x00000004ff977e24 */ /* 0x000fe2000f8e00ff */
[----:B------:R-:W-:Y:S01]  /*67f0*/  LOP3.LUT R148, R148, 0x40, RZ, 0xc0, !PT ;  /* 0x0000004094947812 */ /* 0x000fe200078ec0ff */
[----:B------:R-:W-:Y:S01]  /*6800*/  VIADD R149, R140, UR57 ;  /* 0x000000398c957c36 */ /* 0x000fe20008000000 */
[----:B------:R-:W4:Y:S01]  /*6810*/  LDCU.64 UR62, c[0x0][0x348] ;  /* 0x00006900ff3e77ac */ /* 0x000f220008000a00 */
[----:B------:R-:W2:Y:S02]  /*6820*/  LDS R0, [UR57+0x360] ;  /* 0x00036039ff007984 */ /* 0x000ea40008000800 */
[----:B------:R-:W1:Y:S01]  /*6830*/  LDC.64 R136, c[0x0][0x8b0] ;  /* 0x00022c00ff887b82 */ /* 0x000e620000000a00 */
[--C-:B------:R-:W-:Y:S01]  /*6840*/  IADD3 R150, PT, PT, -R150, 0x400, R149.reuse ;  /* 0x0000040096967810 */ /* 0x100fe20007ffe195 */
[----:B------:R-:W1:Y:S01]  /*6850*/  LDCU UR41, c[0x0][0xb0c] ;  /* 0x00016180ff2977ac */ /* 0x000e620008000800 */
[----:B------:R-:W-:-:S03]  /*6860*/  IADD3 R149, PT, PT, -R148, 0x400, R149 ;  /* 0x0000040094957810 */ /* 0x000fc60007ffe195 */
[----:B------:R-:W-:Y:S01]  /*6870*/  IMAD.IADD R148, R150, 0x1, -R148 ;  /* 0x0000000196947824 */ /* 0x000fe200078e0a94 */
[----:B------:R-:W1:Y:S01]  /*6880*/  LDCU UR55, c[0x0][0xb20] ;  /* 0x00016400ff3777ac */ /* 0x000e620008000800 */
[----:B------:R-:W1:Y:S01]  /*6890*/  LDC.64 R134, c[0x0][0x8a8] ;  /* 0x00022a00ff867b82 */ /* 0x000e620000000a00 */
[----:B------:R-:W1:Y:S01]  /*68a0*/  LDCU UR40, c[0x0][0xb30] ;  /* 0x00016600ff2877ac */ /* 0x000e620008000800 */
[----:B------:R-:W1:Y:S01]  /*68b0*/  LDCU.64 UR38, c[0x0][0xb28] ;  /* 0x00016500ff2677ac */ /* 0x000e620008000a00 */
[----:B------:R-:W1:Y:S01]  /*68c0*/  LDCU.128 UR44, c[0x0][0xb10] ;  /* 0x00016200ff2c77ac */ /* 0x000e620008000c00 */
[----:B------:R-:W1:Y:S01]  /*68d0*/  LDCU UR58, c[0x0][0x374] ;  /* 0x00006e80ff3a77ac */ /* 0x000e620008000800 */
[----:B------:R-:W-:Y:S01]  /*68e0*/  UIADD3 UR56, UPT, UPT, UR57, 0x400, URZ ;  /* 0x0000040039387890 */ /* 0x000fe2000fffe0ff */
[----:B--2-4-:R-:W-:-:S11]  /*68f0*/  IMAD.IADD R69, R0, 0x1, R69 ;  /* 0x0000000100457824 */ /* 0x014fd600078e0245 */
.L_x_150:
[----:B------:R-:W-:Y:S02]  /*6900*/  LEA R3, R144, UR57, 0x3 ;  /* 0x0000003990037c11 */ /* 0x000fe4000f8e18ff */
[----:B------:R-:W-:Y:S02]  /*6910*/  SHF.L.U32 R0, R146, 0x1f, RZ ;  /* 0x0000001f92007819 */ /* 0x000fe400000006ff */
[----:B------:R-:W-:Y:S02]  /*6920*/  LEA R4, R144, UR57, 0x4 ;  /* 0x0000003990047c11 */ /* 0x000fe4000f8e20ff */
[----:B--2---:R-:W2:Y:S02]  /*6930*/  SYNCS.PHASECHK.TRANS64.TRYWAIT P0, [R3+URZ+0x2b0], R0 ;  /* 0x0002b000030075a7 */ /* 0x004ea400080011ff */
[----:B-12---:R-:W-:Y:S05]  /*6940*/  @!P0 BRA `(.L_x_133) ;  /* 0x0000003800548947 */ /* 0x006fea0003800000 */
.L_x_259:
        /* <DEDUP_REMOVED lines=11> */
[----:B------:R-:W-:Y:S01]  /*6a00*/  PLOP3.LUT P0, PT, PT, PT, UP1, 0x80, 0x8 ;  /* 0x000000000008781c */ /* 0x000fe20003f0f018 */
[----:B------:R-:W-:Y:S11]  /*6a10*/  UP2UR UR61, UPR, URZ, 0x2 ;  /* 0x00000002ff3d7883 */ /* 0x000ff60008000000 */
[----:B------:R-:W-:Y:S01]  /*6a20*/  @!UPT UIADD3 URZ, UPT, UPT, URZ, URZ, URZ ;  /* 0x000000fffffff290 */ /* 0x000fe2000fffe0ff */
[----:B--2---:R-:W-:Y:S02]  /*6a30*/  @P0 SHF.R.U32.HI R0, RZ, 0x10, R5 ;  /* 0x00000010ff000819 */ /* 0x004fe40000011605 */
        /* <DEDUP_REMOVED lines=13> */
[----:B------:R-:W-:Y:S02]  /*6b10*/  UISETP.NE.AND UP0, UPT, UR46, 0x1, UPT ;  /* 0x000000012e00788c */ /* 0x000fe4000bf05270 */
[----:B------:R-:W-:Y:S02]  /*6b20*/  USHF.R.U32.HI UR15, URZ, UR55, UR15 ;  /* 0x00000037ff0f7299 */ /* 0x000fe4000801160f */
[----:B------:R-:W-:Y:S02]  /*6b30*/  UIMAD.WIDE.U32 UR18, UR59, UR44, URZ ;  /* 0x0000002c3b1272a5 */ /* 0x000fe4000f8e00ff */
[----:B------:R-:W-:Y:S02]  /*6b40*/  UIMAD.WIDE.U32 UR20, UR42, UR47, URZ ;  /* 0x0000002f2a1472a5 */ /* 0x000fe4000f8e00ff */
[----:B------:R-:W-:Y:S02]  /*6b50*/  USEL UR4, UR58, UR15, !UP0 ;  /* 0x0000000f3a047287 */ /* 0x000fe4000c000000 */
[----:B------:R-:W-:Y:S02]  /*6b60*/  UISETP.NE.AND UP2, UPT, UR37, 0x1, UPT ;  /* 0x000000012500788c */ /* 0x000fe4000bf45270 */
[----:B------:R-:W-:Y:S02]  /*6b70*/  USHF.R.U32.HI UR14, URZ, UR45, UR19 ;  /* 0x0000002dff0e7299 */ /* 0x000fe40008011613 */
[----:B------:R-:W-:Y:S02]  /*6b80*/  USHF.R.U32.HI UR15, URZ, UR55, UR21 ;  /* 0x00000037ff0f7299 */ /* 0x000fe40008011615 */
[----:B------:R-:W-:Y:S02]  /*6b90*/  UIMAD.WIDE.U32 UR18, UR4, UR38, URZ ;  /* 0x00000026041272a5 */ /* 0x000fe4000f8e00ff */
[----:B------:R-:W-:Y:S02]  /*6ba0*/  UISETP.NE.AND UP1, UPT, UR41, 0x1, UPT ;  /* 0x000000012900788c */ /* 0x000fe4000bf25270 */
[----:B------:R-:W-:Y:S02]  /*6bb0*/  UIMAD.WIDE.U32 UR16, UR43, UR44, URZ ;  /* 0x0000002c2b1072a5 */ /* 0x000fe4000f8e00ff */
[----:B------:R-:W-:Y:S02]  /*6bc0*/  USEL UR8, UR42, UR15, !UP0 ;  /* 0x0000000f2a087287 */ /* 0x000fe4000c000000 */
[----:B------:R-:W-:Y:S02]  /*6bd0*/  USEL UR9, UR59, UR14, !UP1 ;  /* 0x0000000e3b097287 */ /* 0x000fe4000c800000 */
[----:B------:R-:W-:Y:S02]  /*6be0*/  USHF.R.U32.HI UR14, URZ, UR45, UR17 ;  /* 0x0000002dff0e7299 */ /* 0x000fe40008011611 */
[----:B------:R-:W-:Y:S02]  /*6bf0*/  UIMAD.WIDE.U32 UR16, UR9, UR38, URZ ;  /* 0x00000026091072a5 */ /* 0x000fe4000f8e00ff */
[----:B------:R-:W-:Y:S02]  /*6c00*/  USEL UR5, UR43, UR14, !UP1 ;  /* 0x0000000e2b057287 */ /* 0x000fe4000c800000 */
[----:B------:R-:W-:Y:S02]  /*6c10*/  @UP2 USHF.R.U32.HI UR9, URZ, UR39, UR17 ;  /* 0x00000027ff092299 */ /* 0x000fe40008011611 */
[----:B------:R-:W-:Y:S02]  /*6c20*/  UIMAD.WIDE.U32 UR12, UR8, UR38, URZ ;  /* 0x00000026080c72a5 */ /* 0x000fe4000f8e00ff */
[----:B------:R-:W-:Y:S02]  /*6c30*/  UIMAD UR6, UR37, UR9, URZ ;  /* 0x00000009250672a4 */ /* 0x000fe4000f8e02ff */
[----:B------:R-:W-:Y:S01]  /*6c40*/  USHF.R.U32.HI UR11, URZ, UR39, UR13 ;  /* 0x00000027ff0b7299 */ /* 0x000fe2000801160d */
[----:B------:R-:W-:Y:S02]  /*6c50*/  UMOV UR15, UR19 ;  /* 0x00000013000f7c82 */ /* 0x000fe40008000000 */
[----:B------:R-:W-:Y:S02]  /*6c60*/  @UP2 USHF.R.U32.HI UR4, URZ, UR39, UR15 ;  /* 0x00000027ff042299 */ /* 0x000fe4000801160f */
[----:B------:R-:W-:Y:S02]  /*6c70*/  USEL UR12, UR8, UR11, !UP2 ;  /* 0x0000000b080c7287 */ /* 0x000fe4000d000000 */
[----:B------:R-:W-:Y:S02]  /*6c80*/  UIMAD UR4, UR37, UR4, URZ ;  /* 0x00000004250472a4 */ /* 0x000fe4000f8e02ff */
[----:B------:R-:W-:Y:S02]  /*6c90*/  UIADD3 UR11, UPT, UPT, -UR12, URZ, URZ ;  /* 0x000000ff0c0b7290 */ /* 0x000fe4000fffe1ff */
[----:B------:R-:W-:Y:S02]  /*6ca0*/  UISETP.GE.AND UP0, UPT, UR8, UR4, UPT ;  /* 0x000000040800728c */ /* 0x000fe4000bf06270 */
[----:B------:R-:W-:Y:S02]  /*6cb0*/  UIMAD UR11, UR37, UR11, UR8 ;  /* 0x0000000b250b72a4 */ /* 0x000fe4000f8e0208 */
[----:B------:R-:W-:Y:S02]  /*6cc0*/  UISETP.GE.OR UP0, UPT, UR5, UR6, UP0 ;  /* 0x000000060500728c */ /* 0x000fe40008706670 */
[----:B------:R-:W-:Y:S02]  /*6cd0*/  UIMAD.WIDE.U32 UR6, UR5, UR38, URZ ;  /* 0x00000026050672a5 */ /* 0x000fe4000f8e00ff */
[----:B------:R-:W-:Y:S04]  /*6ce0*/  UIADD3 UR6, UPT, UPT, -UR8, URZ, URZ ;  /* 0x000000ff08067290 */ /* 0x000fe8000fffe1ff */
[----:B------:R-:W-:Y:S03]  /*6cf0*/  UIMAD UR42, UR46, UR6, UR42 ;  /* 0x000000062e2a72a4 */ /* 0x000fe6000f8e022a */
[----:B------:R-:W-:Y:S02]  /*6d00*/  @!UP0 USHF.R.U32.HI UR4, URZ, UR39, UR7 ;  /* 0x00000027ff048299 */ /* 0x000fe40008011607 */
[----:B------:R-:W-:Y:S02]  /*6d10*/  UIADD3 UR7, UPT, UPT, -UR5, URZ, URZ ;  /* 0x000000ff05077290 */ /* 0x000fe4000fffe1ff */
[----:B------:R-:W-:Y:S02]  /*6d20*/  @!UP0 USEL UR4, UR5, UR4, !UP2 ;  /* 0x0000000405048287 */ /* 0x000fe4000d000000 */
[----:B------:R-:W-:Y:S02]  /*6d30*/  UIMAD UR43, UR41, UR7, UR43 ;  /* 0x00000007292b72a4 */ /* 0x000fe4000f8e022b */
[----:B------:R-:W-:Y:S02]  /*6d40*/  @!UP0 UIMAD UR10, UR9, UR11, UR4 ;  /* 0x0000000b090a82a4 */ /* 0x000fe4000f8e0204 */
[----:B------:R-:W-:Y:S04]  /*6d50*/  @!UP0 UIADD3 UR11, UPT, UPT, UR12, -UR4, URZ ;  /* 0x800000040c0b8290 */ /* 0x000fe8000fffe0ff */
[----:B------:R-:W-:Y:S03]  /*6d60*/  @!UP0 UIMAD UR8, UR11, UR37, UR5 ;  /* 0x000000250b0882a4 */ /* 0x000fe6000f8e0205 */
[----:B------:R-:W-:Y:S02]  /*6d70*/  @!UP0 UMOV UR5, UR10 ;  /* 0x0000000a00058c82 */ /* 0x000fe40008000000 */
[----:B------:R-:W-:Y:S02]  /*6d80*/  UIMAD UR43, UR5, UR41, UR43 ;  /* 0x00000029052b72a4 */ /* 0x000fe4000f8e022b */
[----:B------:R-:W-:Y:S11]  /*6d90*/  UIMAD UR42, UR8, UR46, UR42 ;  /* 0x0000002e082a72a4 */ /* 0x000ff6000f8e022a */
[----:B------:R-:W-:Y:S01]  /*6da0*/  @!UPT UIADD3 URZ, UPT, UPT, URZ, URZ, URZ ;  /* 0x000000fffffff290 */ /* 0x000fe2000fffe0ff */
.L_x_134:
[----:B------:R-:W-:Y:S01]  /*6db0*/  UISETP.NE.AND UP0, UPT, UR40, 0x1, UPT ;  /* 0x000000012800788c */ /* 0x000fe2000bf05270 */
[----:B------:R-:W-:Y:S10]  /*6dc0*/  IADD3 R144, PT, PT, R144, 0x1, RZ ;  /* 0x0000000190907810 */ /* 0x000ff40007ffe0ff */
[----:B------:R-:W2:Y:S01]  /*6dd0*/  @!UP0 LDCU.128 UR8, c[0x0][0xb10] ;  /* 0x00016200ff0887ac */ /* 0x000ea20008000c00 */
[----:B------:R-:W4:Y:S01]  /*6de0*/  @!UP0 LDCU UR5, c[0x0][0xb0c] ;  /* 0x00016180ff0587ac */ /* 0x000f220008000800 */
[----:B------:R-:W3:Y:S01]  /*6df0*/  @!UP0 LDCU UR4, c[0x0][0xb20] ;  /* 0x00016400ff0487ac */ /* 0x000ee20008000800 */
[----:B--2---:R-:W-:Y:S02]  /*6e00*/  UIMAD.WIDE.U32 UR6, UR43, UR8, URZ ;  /* 0x000000082b0672a5 */ /* 0x004fe4000f8e00ff */
[----:B------:R-:W-:Y:S02]  /*6e10*/  UIMAD.WIDE.U32 UR12, UR42, UR11, URZ ;  /* 0x0000000b2a0c72a5 */ /* 0x000fe4000f8e00ff */
[----:B------:R-:W-:Y:S02]  /*6e20*/  @!UP0 UISETP.NE.AND UP1, UPT, UR10, 0x1, UPT ;  /* 0x000000010a00888c */ /* 0x000fe4000bf25270 */
[----:B------:R-:W-:Y:S02]  /*6e30*/  @!UP0 USHF.R.U32.HI UR7, URZ, UR9, UR7 ;  /* 0x00000009ff078299 */ /* 0x000fe40008011607 */
[----:B----4-:R-:W-:Y:S02]  /*6e40*/  @!UP0 UISETP.NE.AND UP2, UPT, UR5, 0x1, UPT ;  /* 0x000000010500888c */ /* 0x010fe4000bf45270 */
[----:B---3--:R-:W-:Y:S02]  /*6e50*/  @!UP0 USHF.R.U32.HI UR4, URZ, UR4, UR13 ;  /* 0x00000004ff048299 */ /* 0x008fe4000801160d */
[----:B------:R-:W-:Y:S02]  /*6e60*/  @!UP0 USEL UR7, UR43, UR7, !UP2 ;  /* 0x000000072b078287 */ /* 0x000fe4000d000000 */
[----:B------:R-:W-:Y:S04]  /*6e70*/  @!UP0 USEL UR6, UR42, UR4, !UP1 ;  /* 0x000000042a068287 */ /* 0x000fe8000c800000 */
[----:B------:R-:W-:Y:S02]  /*6e80*/  @!UP0 UIADD3 UR4, UPT, UPT, -UR7, UR6, URZ ;  /* 0x0000000607048290 */ /* 0x000fe4000fffe1ff */
[----:B------:R-:W-:Y:S02]  /*6e90*/  @!UP0 UIADD3 UR6, UPT, UPT, UR7, -UR6, URZ ;  /* 0x8000000607068290 */ /* 0x000fe4000fffe0ff */
[----:B------:R-:W-:Y:S02]  /*6ea0*/  @!UP0 UIMAD UR43, UR4, UR5, UR43 ;  /* 0x00000005042b82a4 */ /* 0x000fe4000f8e022b */
[----:B------:R-:W-:Y:S02]  /*6eb0*/  @!UP0 UIMAD UR42, UR6, UR10, UR42 ;  /* 0x0000000a062a82a4 */ /* 0x000fe4000f8e022a */
[----:B------:R-:W-:Y:S09]  /*6ec0*/  ULOP3.LUT UP0, URZ, UR56, 0x1b0, URZ, 0xc0, !UPT ;  /* 0x000001b038ff7892 */ /* 0x000ff2000f80c0ff */
[----:B------:R-:W-:Y:S05]  /*6ed0*/  BRA.U !UP0, `(.L_x_135) ;  /* 0x0000000108407547 */ /* 0x000fea000b800000 */
[----:B------:R-:W2:Y:S01]  /*6ee0*/  LDCU.64 UR8, c[0x4][0x80] ;  /* 0x01001000ff0877ac */ /* 0x000ea20008000a00 */
[----:B------:R-:W-:Y:S01]  /*6ef0*/  MOV R3, 0x0 ;  /* 0x0000000000037802 */ /* 0x000fe20000000f00 */
[----:B------:R-:W-:Y:S02]  /*6f00*/  HFMA2 R12, -RZ, RZ, 0, 5.9604644775390625e-08 ;  /* 0x00000001ff0c7431 */ /* 0x000fe400000001ff */
[----:B------:R-:W-:Y:S02]  /*6f10*/  IMAD.MOV.U32 R8, RZ, RZ, 0x70 ;  /* 0x00000070ff087424 */ /* 0x000fe400078e00ff */
[----:B------:R-:W-:Y:S01]  /*6f20*/  IMAD.MOV.U32 R13, RZ, RZ, RZ ;  /* 0x000000ffff0d7224 */ /* 0x000fe200078e00ff */
[----:B------:R-:W3:Y:S01]  /*6f30*/  LDCU.64 UR6, c[0x4][0x88] ;  /* 0x01001100ff0677ac */ /* 0x000ee20008000a00 */
[----:B------:R-:W4:Y:S01]  /*6f40*/  LDC.64 R2, c[0x4][R3] ;  /* 0x0100000003027b82 */ /* 0x000f220000000a00 */
[----:B------:R-:W1:Y:S01]  /*6f50*/  LDCU.64 UR4, c[0x4][0x8] ;  /* 0x01000100ff0477ac */ /* 0x000e620008000a00 */
[----:B--2---:R-:W-:Y:S01]  /*6f60*/  MOV R5, UR9 ;  /* 0x0000000900057c02 */ /* 0x004fe20008000f00 */
[----:B------:R-:W-:Y:S01]  /*6f70*/  IMAD.U32 R4, RZ, RZ, UR8 ;  /* 0x00000008ff047e24 */ /* 0x000fe2000f8e00ff */
[----:B---3--:R-:W-:Y:S01]  /*6f80*/  MOV R7, UR7 ;  /* 0x0000000700077c02 */ /* 0x008fe20008000f00 */
[----:B------:R-:W-:Y:S01]  /*6f90*/  IMAD.U32 R6, RZ, RZ, UR6 ;  /* 0x00000006ff067e24 */ /* 0x000fe2000f8e00ff */
[----:B-1----:R-:W-:Y:S01]  /*6fa0*/  MOV R11, UR5 ;  /* 0x00000005000b7c02 */ /* 0x002fe20008000f00 */
[----:B------:R-:W-:Y:S02]  /*6fb0*/  IMAD.U32 R10, RZ, RZ, UR4 ;  /* 0x00000004ff0a7e24 */ /* 0x000fe4000f8e00ff */
[----:B------:R-:W-:Y:S07]  /*6fc0*/  LEPC R20, `(.L_x_135) ;  /* 0x000000001014794e */ /* 0x000fee0000000000 */
[----:B----45:R-:W-:Y:S05]  /*6fd0*/  CALL.ABS.NOINC R2 ;  /* 0x0000000002007343 */ /* 0x030fea0003c00000 */
.L_x_135:
[----:B------:R-:W-:Y:S01]  /*6fe0*/  LOP3.LUT P0, RZ, R151, 0x1b0, RZ, 0xc0, !PT ;  /* 0x000001b097ff7812 */ /* 0x000fe2000780c0ff */
[----:B------:R-:W-:Y:S11]  /*6ff0*/  BSSY.RECONVERGENT B6, `(.L_x_136) ;  /* 0x0000013000067945 */ /* 0x000ff60003800200 */
[----:B------:R-:W-:Y:S01]  /*7000*/  @!UPT UIADD3 URZ, UPT, UPT, URZ, URZ, URZ ;  /* 0x000000fffffff290 */ /* 0x000fe2000fffe0ff */
[----:B------:R-:W-:Y:S05]  /*7010*/  @!P0 BRA `(.L_x_137) ;  /* 0x0000000000408947 */ /* 0x000fea0003800000 */
        /* <DEDUP_REMOVED lines=16> */
.L_x_137:
[----:B------:R-:W-:Y:S05]  /*7120*/  BSYNC.RECONVERGENT B6 ;  /* 0x0000000000067941 */ /* 0x000fea0003800200 */
.L_x_136:
[----:B------:R-:W-:Y:S02]  /*7130*/  ISETP.NE.U32.AND P0, PT, R132, RZ, PT ;  /* 0x000000ff8400720c */ /* 0x000fe40003f05070 */
[C---:B------:R-:W-:Y:S02]  /*7140*/  ISETP.NE.U32.AND P2, PT, R138.reuse, RZ, PT ;  /* 0x000000ff8a00720c */ /* 0x040fe40003f45070 */
[----:B------:R-:W-:Y:S02]  /*7150*/  ISETP.NE.AND.EX P0, PT, R133, RZ, PT, P0 ;  /* 0x000000ff8500720c */ /* 0x000fe40003f05300 */
[----:B------:R-:W-:Y:S02]  /*7160*/  ISETP.NE.U32.AND P4, PT, R138, RZ, PT ;  /* 0x000000ff8a00720c */ /* 0x000fe40003f85070 */
[C---:B------:R-:W-:Y:S02]  /*7170*/  ISETP.NE.AND.EX P2, PT, R139.reuse, RZ, P0, P2 ;  /* 0x000000ff8b00720c */ /* 0x040fe40000745320 */
[----:B------:R-:W-:Y:S02]  /*7180*/  ISETP.NE.AND.EX P4, PT, R139, RZ, PT, P4 ;  /* 0x000000ff8b00720c */ /* 0x000fe40003f85340 */
[----:B------:R-:W-:Y:S02]  /*7190*/  ISETP.NE.U32.AND P5, PT, R136, RZ, PT ;  /* 0x000000ff8800720c */ /* 0x000fe40003fa5070 */
[----:B------:R-:W-:Y:S02]  /*71a0*/  PLOP3.LUT P0, PT, PT, PT, PT, 0x8, 0x80 ;  /* 0x000000000080781c */ /* 0x000fe40003f0e170 */
[----:B------:R-:W-:Y:S05]  /*71b0*/  ISETP.NE.AND.EX P5, PT, R137, RZ, PT, P5 ;  /* 0x000000ff8900720c */ /* 0x000fea0003fa5350 */
[----:B------:R-:W-:Y:S02]  /*71c0*/  @!P2 ISETP.NE.U32.AND P1, PT, R132, RZ, PT ;  /* 0x000000ff8400a20c */ /* 0x000fe40003f25070 */
[----:B------:R-:W-:Y:S02]  /*71d0*/  @!P2 PLOP3.LUT P0, PT, P4, PT, PT, 0x80, 0x8 ;  /* 0x000000000008a81c */ /* 0x000fe4000270f070 */
[----:B------:R-:W-:Y:S01]  /*71e0*/  @!P2 ISETP.NE.AND.EX P1, PT, R133, RZ, PT, P1 ;  /* 0x000000ff8500a20c */ /* 0x000fe20003f25310 */
[----:B------:R-:W-:Y:S01]  /*71f0*/  @!UPT UIADD3 URZ, UPT, UPT, URZ, URZ, URZ ;  /* 0x000000fffffff290 */ /* 0x000fe2000fffe0ff */
[----:B------:R-:W-:Y:S11]  /*7200*/  @!P4 BRA `(.L_x_138) ;  /* 0x00000000002cc947 */ /* 0x000ff60003800000 */
[----:B------:R-:W-:Y:S01]  /*7210*/  ISETP.NE.U32.AND P3, PT, R132, RZ, PT ;  /* 0x000000ff8400720c */ /* 0x000fe20003f65070 */
[----:B------:R-:W-:Y:S03]  /*7220*/  IMAD.MOV.U32 R141, RZ, RZ, 0x1 ;  /* 0x00000001ff8d7424 */ /* 0x000fe600078e00ff */
[----:B------:R-:W-:Y:S11]  /*7230*/  ISETP.NE.AND.EX P3, PT, R133, RZ, PT, P3 ;  /* 0x000000ff8500720c */ /* 0x000ff60003f65330 */
[----:B------:R-:W-:Y:S02]  /*7240*/  @!UPT UIADD3 URZ, UPT, UPT, URZ, URZ, URZ ;  /* 0x000000fffffff290 */ /* 0x000fe4000fffe0ff */
[----:B------:R-:W2:Y:S01]  /*7250*/  @P3 LDC.64 R2, c[0x0][0x888] ;  /* 0x00022200ff023b82 */ /* 0x000ea20000000a00 */
[----:B-1----:R-:W-:Y:S04]  /*7260*/  @P3 IMAD R0, R138, UR36, RZ ;  /* 0x000000248a003c24 */ /* 0x002fe8000f8e02ff */
[----:B--2---:R-:W-:Y:S04]  /*7270*/  @P3 IMAD.WIDE R2, R0, 0x4, R2 ;  /* 0x0000000400023825 */ /* 0x004fe800078e0202 */
[----:B------:R-:W-:Y:S01]  /*7280*/  HFMA2 R0, -RZ, RZ, 0, 5.9604644775390625e-08 ;  /* 0x00000001ff007431 */ /* 0x000fe200000001ff */
[----:B-----5:R2:W5:Y:S04]  /*7290*/  @P3 LDG.E R71, desc[UR52][R2.64] ;  /* 0x0000003402473981 */ /* 0x020568000c1e1900 */
[----:B------:R-:W-:Y:S01]  /*72a0*/  @!P3 PRMT R141, R0, 0x7610, R141 ;  /* 0x00007610008db816 */ /* 0x000fe2000000008d */
[----:B--2---:R-:W3:Y:S06]  /*72b0*/  @!P3 LDC R71, c[0x0][0x880] ;  /* 0x00022000ff47bb82 */ /* 0x004eec0000000800 */
.L_x_138:
[----:B------:R-:W-:Y:S05]  /*72c0*/  @!P5 BRA `(.L_x_139) ;  /* 0x000000000020d947 */ /* 0x000fea0003800000 */
[----:B------:R-:W-:Y:S04]  /*72d0*/  ISETP.NE.U32.AND P3, PT, R134, RZ, PT ;  /* 0x000000ff8600720c */ /* 0x000fe80003f65070 */
[----:B------:R-:W-:Y:S11]  /*72e0*/  ISETP.NE.AND.EX P3, PT, R135, RZ, PT, P3 ;  /* 0x000000ff8700720c */ /* 0x000ff60003f65330 */
[----:B------:R-:W-:Y:S02]  /*72f0*/  @!UPT UIADD3 URZ, UPT, UPT, URZ, URZ, URZ ;  /* 0x000000fffffff290 */ /* 0x000fe4000fffe0ff */
[----:B------:R-:W2:Y:S01]  /*7300*/  @P3 LDC.64 R2, c[0x0][0x8a8] ;  /* 0x00022a00ff023b82 */ /* 0x000ea20000000a00 */
[----:B-1----:R-:W-:Y:S04]  /*7310*/  @P3 IMAD R0, R136, UR36, RZ ;  /* 0x0000002488003c24 */ /* 0x002fe8000f8e02ff */
[----:B--2---:R-:W-:Y:S05]  /*7320*/  @P3 IMAD.WIDE R2, R0, 0x4, R2 ;  /* 0x0000000400023825 */ /* 0x004fea00078e0202 */
[----:B-----5:R2:W5:Y:S02]  /*7330*/  @P3 LDG.E R70, desc[UR52][R2.64] ;  /* 0x0000003402463981 */ /* 0x020564000c1e1900 */
[----:B--2---:R-:W4:Y:S02]  /*7340*/  @!P3 LDC R70, c[0x0][0x8a0] ;  /* 0x00022800ff46bb82 */ /* 0x004f240000000800 */
.L_x_139:
[----:B---3-5:R-:W-:Y:S01]  /*7350*/  @!P2 FSETP.NEU.AND P3, PT, R71, RZ, PT ;  /* 0x000000ff4700a20b */ /* 0x028fe20003f6d000 */
[----:B------:R-:W-:Y:S01]  /*7360*/  BSSY B1, `(.L_x_140) ;  /* 0x000003f000017945 */ /* 0x000fe20003800000 */
[----:B------:R-:W-:Y:S02]  /*7370*/  @!P2 SEL R2, RZ, 0xffffffff, P1 ;  /* 0xffffffffff02a807 */ /* 0x000fe40000800000 */
[----:B------:R-:W-:Y:S02]  /*7380*/  CS2R R18, SRZ ;  /* 0x0000000000127805 */ /* 0x000fe4000001ff00 */
[----:B-1----:R-:W-:Y:S02]  /*7390*/  @!P2 SEL R0, RZ, 0xffffffff, P3 ;  /* 0xffffffffff00a807 */ /* 0x002fe40001800000 */
[----:B------:R-:W-:Y:S02]  /*73a0*/  CS2R R16, SRZ ;  /* 0x0000000000107805 */ /* 0x000fe4000001ff00 */
[----:B------:R-:W-:Y:S02]  /*73b0*/  @!P2 LOP3.LUT P1, RZ, R141, 0xff, RZ, 0xc0, !PT ;  /* 0x000000ff8dffa812 */ /* 0x000fe4000782c0ff */
[----:B------:R-:W-:Y:S02]  /*73c0*/  CS2R R26, SRZ ;  /* 0x00000000001a7805 */ /* 0x000fe4000001ff00 */
[----:B------:R-:W-:Y:S02]  /*73d0*/  LEA R143, R68, UR57, 0x3 ;  /* 0x00000039448f7c11 */ /* 0x000fe4000f8e18ff */
[----:B------:R-:W-:Y:S02]  /*73e0*/  CS2R R24, SRZ ;  /* 0x0000000000187805 */ /* 0x000fe4000001ff00 */
[----:B------:R-:W-:Y:S01]  /*73f0*/  @P0 SEL R0, R2, R0, !P1 ;  /* 0x0000000002000207 */ /* 0x000fe20004800000 */
[----:B------:R-:W-:Y:S01]  /*7400*/  IMAD R2, R68, 0x40, R69 ;  /* 0x0000004044027824 */ /* 0x000fe200078e0245 */
[----:B------:R-:W-:Y:S02]  /*7410*/  SHF.L.U32 R4, R147, 0x1f, RZ ;  /* 0x0000001f93047819 */ /* 0x000fe400000006ff */
[----:B------:R-:W-:Y:S02]  /*7420*/  CS2R R30, SRZ ;  /* 0x00000000001e7805 */ /* 0x000fe4000001ff00 */
[----:B------:R-:W-:Y:S02]  /*7430*/  @!P2 LOP3.LUT R0, R0, 0x1, RZ, 0xc0, !PT ;  /* 0x000000010000a812 */ /* 0x000fe400078ec0ff */
[----:B------:R-:W-:Y:S02]  /*7440*/  CS2R R28, SRZ ;  /* 0x00000000001c7805 */ /* 0x000fe4000001ff00 */
[----:B------:R-:W-:Y:S02]  /*7450*/  PLOP3.LUT P5, PT, PT, PT, PT, 0x8, 0x80 ;  /* 0x000000000080781c */ /* 0x000fe40003fae170 */
[----:B------:R-:W-:Y:S02]  /*7460*/  CS2R R34, SRZ ;  /* 0x0000000000227805 */ /* 0x000fe4000001ff00 */
[----:B------:R-:W-:Y:S02]  /*7470*/  ISETP.NE.U32.OR P2, PT, R0, 0x1, P2 ;  /* 0x000000010000780c */ /* 0x000fe40001745470 */
[----:B------:R-:W-:Y:S11]  /*7480*/  CS2R R32, SRZ ;  /* 0x0000000000207805 */ /* 0x000ff6000001ff00 */
[----:B------:R-:W-:Y:S04]  /*7490*/  @P2 SHF.L.U32 R0, R145, 0x1f, RZ ;  /* 0x0000001f91002819 */ /* 0x000fe800000006ff */
[----:B------:R-:W1:Y:S01]  /*74a0*/  @P2 SYNCS.PHASECHK.TRANS64.TRYWAIT P0, [UR57+0x290], R0 ;  /* 0x00029000ff0025a7 */ /* 0x000e620008001139 */
[----:B------:R2:W3:Y:S01]  /*74b0*/  SYNCS.PHASECHK.TRANS64.TRYWAIT P3, [R143+URZ+0x2d0], R4 ;  /* 0x0002d0048f0075a7 */ /* 0x0004e200080611ff */
[----:B-1----:R-:W-:Y:S01]  /*74c0*/  @P2 PLOP3.LUT P5, PT, P0, PT, PT, 0x8, 0x80 ;  /* 0x000000000080281c */ /* 0x002fe200007ae170 */
[----:B------:R-:W-:Y:S01]  /*74d0*/  @!UPT UIADD3 URZ, UPT, UPT, URZ, URZ, URZ ;  /* 0x000000fffffff290 */ /* 0x000fe2000fffe0ff */
[----:B--23--:R-:W-:Y:S11]  /*74e0*/  @!P2 BRA `(.L_x_141) ;  /* 0x000000000098a947 */ /* 0x00cff60003800000 */
[----:B------:R-:W-:Y:S01]  /*74f0*/  ISETP.NE.U32.AND P0, PT, R132, RZ, PT ;  /* 0x000000ff8400720c */ /* 0x000fe20003f05070 */
[----:B------:R-:W-:Y:S01]  /*7500*/  BSSY B0, `(.L_x_142) ;  /* 0x0000016000007945 */ /* 0x000fe20003800000 */
[----:B------:R-:W-:Y:S02]  /*7510*/  FSETP.NEU.AND P2, PT, R71, RZ, PT ;  /* 0x000000ff4700720b */ /* 0x000fe40003f4d000 */
[----:B------:R-:W-:Y:S02]  /*7520*/  CS2R R34, SRZ ;  /* 0x0000000000227805 */ /* 0x000fe4000001ff00 */
[----:B------:R-:W-:Y:S02]  /*7530*/  ISETP.NE.AND.EX P0, PT, R133, RZ, PT, P0 ;  /* 0x000000ff8500720c */ /* 0x000fe40003f05300 */
[----:B------:R-:W-:Y:S02]  /*7540*/  CS2R R32, SRZ ;  /* 0x0000000000207805 */ /* 0x000fe4000001ff00 */
[----:B------:R-:W-:Y:S02]  /*7550*/  LOP3.LUT P1, RZ, R141, 0xff, RZ, 0xc0, !PT ;  /* 0x000000ff8dff7812 */ /* 0x000fe4000782c0ff */
[----:B------:R-:W-:Y:S02]  /*7560*/  CS2R R30, SRZ ;  /* 0x00000000001e7805 */ /* 0x000fe4000001ff00 */
[----:B------:R-:W-:Y:S02]  /*7570*/  SEL R0, RZ, 0xffffffff, P2 ;  /* 0xffffffffff007807 */ /* 0x000fe40001000000 */
[----:B------:R-:W-:Y:S02]  /*7580*/  CS2R R28, SRZ ;  /* 0x00000000001c7805 */ /* 0x000fe4000001ff00 */
[----:B------:R-:W-:Y:S02]  /*7590*/  SEL R3, RZ, 0xffffffff, P0 ;  /* 0xffffffffff037807 */ /* 0x000fe40000000000 */
[----:B------:R-:W-:Y:S02]  /*75a0*/  CS2R R26, SRZ ;  /* 0x00000000001a7805 */ /* 0x000fe4000001ff00 */
[----:B------:R-:W-:Y:S02]  /*75b0*/  CS2R R24, SRZ ;  /* 0x0000000000187805 */ /* 0x000fe4000001ff00 */
[----:B------:R-:W-:Y:S02]  /*75c0*/  CS2R R18, SRZ ;  /* 0x0000000000127805 */ /* 0x000fe4000001ff00 */
[----:B------:R-:W-:Y:S02]  /*75d0*/  @P4 SEL R0, R3, R0, !P1 ;  /* 0x0000000003004207 */ /* 0x000fe40004800000 */
[----:B------:R-:W-:Y:S02]  /*75e0*/  CS2R R16, SRZ ;  /* 0x0000000000107805 */ /* 0x000fe4000001ff00 */
[----:B------:R-:W-:Y:S04]  /*75f0*/  LOP3.LUT R0, R0, 0x1, RZ, 0xc0, !PT ;  /* 0x0000000100007812 */ /* 0x000fe800078ec0ff */
[----:B------:R-:W-:Y:S01]  /*7600*/  ISETP.NE.U32.AND P0, PT, R0, 0x1, PT ;  /* 0x000000010000780c */ /* 0x000fe20003f05070 */
[----:B------:R-:W-:Y:S01]  /*7610*/  @!UPT UIADD3 URZ, UPT, UPT, URZ, URZ, URZ ;  /* 0x000000fffffff290 */ /* 0x000fe2000fffe0ff */
[----:B------:R-:W-:Y:S11]  /*7620*/  @!P5 BRA `(.L_x_143) ;  /* 0x00000000000cd947 */ /* 0x000ff60003800000 */
[----:B------:R-:W-:Y:S04]  /*7630*/  SHF.L.U32 R3, R145, 0x1f, RZ ;  /* 0x0000001f91037819 */ /* 0x000fe800000006ff */
[----:B------:R-:W1:Y:S02]  /*7640*/  SYNCS.PHASECHK.TRANS64.TRYWAIT P1, [UR57+0x290], R3 ;  /* 0x00029003ff0075a7 */ /* 0x000e640008021139 */
[----:B-1----:R-:W-:Y:S05]  /*7650*/  @!P1 BRA `(.L_x_144) ;  /* 0x0000002c00249947 */ /* 0x002fea0003800000 */
.L_x_143:
[----:B------:R-:W-:Y:S05]  /*7660*/  BSYNC B0 ;  /* 0x0000000000007941 */ /* 0x000fea0003800000 */
.L_x_142:
[----:B------:R2:W3:Y:S01]  /*7670*/  @P0 LDS.128 R32, [R140+UR57+0x400] ;  /* 0x000400398c200984 */ /* 0x0004e20008000c00 */
[----:B------:R-:W-:Y:S01]  /*7680*/  UIADD3 UR4, UPT, UPT, UR57, 0x298, URZ ;  /* 0x0000029839047890 */ /* 0x000fe2000fffe0ff */
[----:B------:R-:W-:Y:S02]  /*7690*/  LOP3.LUT R145, R145, 0x1, RZ, 0x3c, !PT ;  /* 0x0000000191917812 */ /* 0x000fe400078e3cff */
[----:B------:R2:W1:Y:S01]  /*76a0*/  @P0 LDS.128 R28, [R150+0x10] ;  /* 0x00001000961c0984 */ /* 0x0004620000000c00 */
[----:B------:R-:W-:Y:S03]  /*76b0*/  UPRMT UR4, UR54, 0x654, UR4 ;  /* 0x0000065436047896 */ /* 0x000fe60008000004 */
[----:B------:R2:W1:Y:S04]  /*76c0*/  @P0 LDS.128 R24, [R149+0x20] ;  /* 0x0000200095180984 */ /* 0x0004680000000c00 */
[----:B------:R2:W1:Y:S01]  /*76d0*/  @P0 LDS.128 R16, [R148+0x30] ;  /* 0x0000300094100984 */ /* 0x0004620000000c00 */
[----:B------:R-:W-:Y:S01]  /*76e0*/  @!PT LDS RZ, [RZ] ;  /* 0x00000000fffff984 */ /* 0x000fe20000000800 */
[----:B------:R-:W-:Y:S01]  /*76f0*/  @!PT LDS RZ, [RZ] ;  /* 0x00000000fffff984 */ /* 0x000fe20000000800 */
[----:B------:R-:W-:Y:S01]  /*7700*/  @!PT LDS RZ, [RZ] ;  /* 0x00000000fffff984 */ /* 0x000fe20000000800 */
[----:B------:R-:W-:Y:S01]  /*7710*/  @!PT LDS RZ, [RZ] ;  /* 0x00000000fffff984 */ /* 0x000fe20000000800 */
[----:B------:R5:W-:Y:S06]  /*7720*/  MEMBAR.ALL.CTA ;  /* 0x0000000000007992 */ /* 0x000bec0000008000 */
[----:B-----5:R-:W5:Y:S02]  /*7730*/  FENCE.VIEW.ASYNC.S ;  /* 0x00000000000073c6 */ /* 0x020f640000000000 */
[----:B-----5:R-:W-:Y:S01]  /*7740*/  SYNCS.ARRIVE.TRANS64.RED.A1T0 RZ, [UR4], RZ ;  /* 0x000000ffffff79a7 */ /* 0x020fe20008100404 */
.L_x_141:
[----:B------:R-:W-:Y:S05]  /*7750*/  BSYNC B1 ;  /* 0x0000000000017941 */ /* 0x000fea0003800000 */
.L_x_140:
[----:B-1----:R-:W-:Y:S04]  /*7760*/  SHF.R.U32.HI R0, RZ, 0x15, R2 ;  /* 0x00000015ff007819 */ /* 0x002fe80000011602 */
[----:B------:R-:W-:Y:S01]  /*7770*/  LOP3.LUT P0, RZ, R0, 0x3, R142, 0x48, !PT ;  /* 0x0000000300ff7812 */ /* 0x000fe2000780488e */
[----:B------:R-:W-:Y:S01]  /*7780*/  @!UPT UIADD3 URZ, UPT, UPT, URZ, URZ, URZ ;  /* 0x000000fffffff290 */ /* 0x000fe2000fffe0ff */
[----:B------:R-:W-:Y:S11]  /*7790*/  @P3 BRA `(.L_x_145) ;  /* 0x0000000000083947 */ /* 0x000ff60003800000 */
[----:B------:R-:W1:Y:S02]  /*77a0*/  SYNCS.PHASECHK.TRANS64.TRYWAIT P1, [R143+URZ+0x2d0], R4 ;  /* 0x0002d0048f0075a7 */ /* 0x000e6400080211ff */
[----:B-1----:R-:W-:Y:S05]  /*77b0*/  @!P1 BRA `(.L_x_146) ;  /* 0x0000002800e49947 */ /* 0x002fea0003800000 */
.L_x_145:
[----:B------:R-:W-:Y:S05]  /*77c0*/  @!P0 BRA `(.L_x_147) ;  /* 0x0000000000408947 */ /* 0x000fea0003800000 */
[----:B------:R-:W1:Y:S01]  /*77d0*/  LDCU.64 UR8, c[0x4][0x70] ;  /* 0x01000e00ff0877ac */ /* 0x000e620008000a00 */
[----:B------:R-:W-:Y:S01]  /*77e0*/  MOV R15, 0x0 ;  /* 0x00000000000f7802 */ /* 0x000fe20000000f00 */
[----:B------:R-:W-:Y:S02]  /*77f0*/  HFMA2 R12, -RZ, RZ, 0, 5.9604644775390625e-08 ;  /* 0x00000001ff0c7431 */ /* 0x000fe400000001ff */
[----:B------:R-:W-:Y:S02]  /*7800*/  IMAD.MOV.U32 R8, RZ, RZ, 0x192 ;  /* 0x00000192ff087424 */ /* 0x000fe400078e00ff */
[----:B------:R-:W-:Y:S01]  /*7810*/  IMAD.MOV.U32 R13, RZ, RZ, RZ ;  /* 0x000000ffff0d7224 */ /* 0x000fe200078e00ff */
[----:B------:R-:W5:Y:S01]  /*7820*/  LDCU.64 UR6, c[0x4][0x78] ;  /* 0x01000f00ff0677ac */ /* 0x000f620008000a00 */
[----:B------:R-:W2:Y:S01]  /*7830*/  LDC.64 R14, c[0x4][R15] ;  /* 0x010000000f0e7b82 */ /* 0x000ea20000000a00 */
[----:B------:R-:W3:Y:S01]  /*7840*/  LDCU.64 UR4, c[0x4][0x10] ;  /* 0x01000200ff0477ac */ /* 0x000ee20008000a00 */
[----:B-1----:R-:W-:Y:S01]  /*7850*/  MOV R5, UR9 ;  /* 0x0000000900057c02 */ /* 0x002fe20008000f00 */
[----:B------:R-:W-:Y:S01]  /*7860*/  IMAD.U32 R4, RZ, RZ, UR8 ;  /* 0x00000008ff047e24 */ /* 0x000fe2000f8e00ff */
[----:B-----5:R-:W-:Y:S01]  /*7870*/  MOV R7, UR7 ;  /* 0x0000000700077c02 */ /* 0x020fe20008000f00 */
[----:B------:R-:W-:Y:S01]  /*7880*/  IMAD.U32 R6, RZ, RZ, UR6 ;  /* 0x00000006ff067e24 */ /* 0x000fe2000f8e00ff */
[----:B---3--:R-:W-:Y:S01]  /*7890*/  MOV R11, UR5 ;  /* 0x00000005000b7c02 */ /* 0x008fe20008000f00 */
[----:B------:R-:W-:Y:S02]  /*78a0*/  IMAD.U32 R10, RZ, RZ, UR4 ;  /* 0x00000004ff0a7e24 */ /* 0x000fe4000f8e00ff */
[----:B------:R-:W-:Y:S07]  /*78b0*/  LEPC R20, `(.L_x_147) ;  /* 0x000000001014794e */ /* 0x000fee0000000000 */
[----:B--2-4-:R-:W-:Y:S05]  /*78c0*/  CALL.ABS.NOINC R14 ;  /* 0x000000000e007343 */ /* 0x014fea0003c00000 */
.L_x_147:
[----:B------:R-:W-:Y:S01]  /*78d0*/  LOP3.LUT P0, RZ, R131, 0x60, RZ, 0xc0, !PT ;  /* 0x0000006083ff7812 */ /* 0x000fe2000780c0ff */
[----:B------:R-:W-:Y:S05]  /*78e0*/  WARPSYNC.ALL ;  /* 0x0000000000007948 */ /* 0x000fea0003800000 */
[----:B------:R-:W-:Y:S01]  /*78f0*/  R2UR UR4, R2 ;  /* 0x00000000020472ca */ /* 0x000fe200000e0000 */
[----:B------:R-:W-:Y:S01]  /*7900*/  BSSY.RECONVERGENT B0, `(.L_x_148) ;  /* 0x000011f000007945 */ /* 0x000fe20003800200 */
[----:B---3--:R-:W-:Y:S02]  /*7910*/  F2FP.F16.E5M2.UNPACK_B R2, R32 ;  /* 0x00000020ff02723e */ /* 0x008fe400020004ff */
[-C--:B------:R-:W-:Y:S02]  /*7920*/  F2FP.F16.E5M2.UNPACK_B R21, R33.reuse ;  /* 0x00000021ff15723e */ /* 0x080fe400020004ff */
[----:B------:R-:W-:Y:S01]  /*7930*/  F2FP.F16.E5M2.UNPACK_B R12, R28 ;  /* 0x0000001cff0c723e */ /* 0x000fe200020004ff */
[----:B------:R-:W-:Y:S01]  /*7940*/  HADD2.F32 R0, -RZ, R2.H0_H0 ;  /* 0x20000002ff007230 */ /* 0x000fe20000004100 */
[----:B------:R-:W-:Y:S01]  /*7950*/  F2FP.F16.E5M2.UNPACK_B R32, R32.H1 ;  /* 0x00000020ff20723e */ /* 0x000fe200030004ff */
[--C-:B------:R-:W-:Y:S01]  /*7960*/  HADD2.F32 R73, -RZ, R21.reuse.H0_H0 ;  /* 0x20000015ff497230 */ /* 0x100fe20000004100 */
[----:B------:R-:W-:Y:S01]  /*7970*/  F2FP.F16.E5M2.UNPACK_B R33, R33.H1 ;  /* 0x00000021ff21723e */ /* 0x000fe200030004ff */
[----:B------:R-:W-:Y:S01]  /*7980*/  HADD2.F32 R74, -RZ, R21.H1_H1 ;  /* 0x30000015ff4a7230 */ /* 0x000fe20000004100 */
[-C--:B------:R-:W-:Y:S01]  /*7990*/  F2FP.F16.E5M2.UNPACK_B R20, R34.reuse ;  /* 0x00000022ff14723e */ /* 0x080fe200020004ff */
[--C-:B------:R-:W-:Y:S01]  /*79a0*/  HADD2.F32 R3, -RZ, R32.reuse.H0_H0 ;  /* 0x20000020ff037230 */ /* 0x100fe20000004100 */
[----:B------:R-:W-:Y:S01]  /*79b0*/  F2FP.F16.E5M2.UNPACK_B R15, R34.H1 ;  /* 0x00000022ff0f723e */ /* 0x000fe200030004ff */
[----:B------:R-:W-:Y:S01]  /*79c0*/  HADD2.F32 R72, -RZ, R32.H1_H1 ;  /* 0x30000020ff487230 */ /* 0x000fe20000004100 */
[-C--:B------:R-:W-:Y:S01]  /*79d0*/  F2FP.F16.E5M2.UNPACK_B R14, R35.reuse ;  /* 0x00000023ff0e723e */ /* 0x080fe200020004ff */
[--C-:B------:R-:W-:Y:S01]  /*79e0*/  HADD2.F32 R75, -RZ, R33.reuse.H0_H0 ;  /* 0x20000021ff4b7230 */ /* 0x100fe20000004100 */
[----:B------:R-:W-:Y:S01]  /*79f0*/  F2FP.F16.E5M2.UNPACK_B R13, R35.H1 ;  /* 0x00000023ff0d723e */ /* 0x000fe200030004ff */
[----:B------:R-:W-:Y:S01]  /*7a00*/  HADD2.F32 R76, -RZ, R33.H1_H1 ;  /* 0x30000021ff4c7230 */ /* 0x000fe20000004100 */
[----:B------:R-:W-:Y:S01]  /*7a10*/  F2FP.F16.E5M2.UNPACK_B R28, R28.H1 ;  /* 0x0000001cff1c723e */ /* 0x000fe200030004ff */
[--C-:B------:R-:W-:Y:S01]  /*7a20*/  HADD2.F32 R77, -RZ, R20.reuse.H0_H0 ;  /* 0x20000014ff4d7230 */ /* 0x100fe20000004100 */
[-C--:B------:R-:W-:Y:S01]  /*7a30*/  F2FP.F16.E5M2.UNPACK_B R11, R29.reuse ;  /* 0x0000001dff0b723e */ /* 0x080fe200020004ff */
        /* <DEDUP_REMOVED lines=43> */
[----:B------:R-:W-:Y:S01]  /*7cf0*/  IADD3 R143, PT, PT, R143, 0x2f0, RZ ;  /* 0x000002f08f8f7810 */ /* 0x000fe20007ffe0ff */
[----:B------:R-:W-:Y:S01]  /*7d00*/  HADD2.F32 R100, -RZ, R6.H1_H1 ;  /* 0x30000006ff647230 */ /* 0x000fe20000004100 */
[----:B------:R-:W-:Y:S01]  /*7d10*/  IADD3 R68, PT, PT, R68, 0x1, RZ ;  /* 0x0000000144447810 */ /* 0x000fe20007ffe0ff */
[--C-:B------:R-:W-:Y:S01]  /*7d20*/  HADD2.F32 R101, -RZ, R5.reuse.H0_H0 ;  /* 0x20000005ff657230 */ /* 0x100fe20000004100 */
[----:B------:R-:W-:Y:S01]  /*7d30*/  LOP3.LUT R143, R143, 0xfefffff8, RZ, 0xc0, !PT ;  /* 0xfefffff88f8f7812 */ /* 0x000fe200078ec0ff */
[----:B------:R-:W-:Y:S02]  /*7d40*/  HADD2.F32 R102, -RZ, R5.H1_H1 ;  /* 0x30000005ff667230 */ /* 0x000fe40000004100 */
[--C-:B------:R-:W-:Y:S02]  /*7d50*/  HADD2.F32 R103, -RZ, R4.reuse.H0_H0 ;  /* 0x20000004ff677230 */ /* 0x100fe40000004100 */
[----:B------:R-:W-:Y:S02]  /*7d60*/  HADD2.F32 R104, -RZ, R4.H1_H1 ;  /* 0x30000004ff687230 */ /* 0x000fe40000004100 */
[----:B------:R-:W1:Y:S01]  /*7d70*/  LDTM.x64 R4, tmem[UR4] ;  /* 0x00000004000479ee */ /* 0x000e620008340000 */
[----:B------:R-:W-:Y:S01]  /*7d80*/  NOP ;  /* 0x0000000000007918 */ /* 0x000fe20000000000 */
[----:B-1----:R1:W-:Y:S01]  /*7d90*/  SYNCS.ARRIVE.TRANS64.RED.A1T0 RZ, [R143+URZ], RZ ;  /* 0x000000ff8fff79a7 */ /* 0x0023e200081004ff */
[----:B------:R-:W-:Y:S02]  /*7da0*/  HADD2.F32 R2, -RZ, R2.H1_H1 ;  /* 0x30000002ff027230 */ /* 0x000fe40000004100 */
[--C-:B------:R-:W-:Y:S02]  /*7db0*/  HADD2.F32 R105, -RZ, R106.reuse.H0_H0 ;  /* 0x2000006aff697230 */ /* 0x100fe40000004100 */
        /* <DEDUP_REMOVED lines=9> */
[C---:B----4-:R-:W-:Y:S01]  /*7e50*/  FMUL R4, R70.reuse, R4 ;  /* 0x0000000446047220 */ /* 0x050fe20000400000 */
[C---:B------:R-:W-:Y:S01]  /*7e60*/  FMUL R5, R70.reuse, R5 ;  /* 0x0000000546057220 */ /* 0x040fe20000400000 */
[C---:B------:R-:W-:Y:S01]  /*7e70*/  FMUL R8, R70.reuse, R8 ;  /* 0x0000000846087220 */ /* 0x040fe20000400000 */
[C---:B------:R-:W-:Y:S01]  /*7e80*/  FMUL R9, R70.reuse, R9 ;  /* 0x0000000946097220 */ /* 0x040fe20000400000 */
[C---:B------:R-:W-:Y:S01]  /*7e90*/  FFMA R4, R71.reuse, R0, R4 ;  /* 0x0000000047047223 */ /* 0x040fe20000000004 */
[C---:B------:R-:W-:Y:S01]  /*7ea0*/  FFMA R5, R71.reuse, R2, R5 ;  /* 0x0000000247057223 */ /* 0x040fe20000000005 */
[C---:B------:R-:W-:Y:S01]  /*7eb0*/  FMUL R12, R70.reuse, R12 ;  /* 0x0000000c460c7220 */ /* 0x040fe20000400000 */
[C---:B------:R-:W-:Y:S01]  /*7ec0*/  FMUL R13, R70.reuse, R13 ;  /* 0x0000000d460d7220 */ /* 0x040fe20000400000 */
[C---:B------:R-:W-:Y:S01]  /*7ed0*/  FMUL R0, R70.reuse, R16 ;  /* 0x0000001046007220 */ /* 0x040fe20000400000 */
[C---:B------:R-:W-:Y:S01]  /*7ee0*/  FMUL R2, R70.reuse, R17 ;  /* 0x0000001146027220 */ /* 0x040fe20000400000 */
[C---:B------:R-:W-:Y:S01]  /*7ef0*/  FMUL R17, R70.reuse, R24 ;  /* 0x0000001846117220 */ /* 0x040fe20000400000 */
[--C-:B------:R-:W-:Y:S02]  /*7f00*/  HADD2.F32 R125, -RZ, R126.reuse.H0_H0 ;  /* 0x2000007eff7d7230 */ /* 0x100fe40000004100 */
[C---:B------:R-:W-:Y:S01]  /*7f10*/  FMUL R6, R70.reuse, R6 ;  /* 0x0000000646067220 */ /* 0x040fe20000400000 */
[----:B------:R-:W-:Y:S02]  /*7f20*/  HADD2.F32 R126, -RZ, R126.H1_H1 ;  /* 0x3000007eff7e7230 */ /* 0x000fe40000004100 */
[C---:B------:R-:W-:Y:S01]  /*7f30*/  FMUL R7, R70.reuse, R7 ;  /* 0x0000000746077220 */ /* 0x040fe20000400000 */
[C---:B------:R-:W-:Y:S01]  /*7f40*/  FMUL R10, R70.reuse, R10 ;  /* 0x0000000a460a7220 */ /* 0x040fe20000400000 */
[C---:B------:R-:W-:Y:S01]  /*7f50*/  FFMA R6, R71.reuse, R3, R6 ;  /* 0x0000000347067223 */ /* 0x040fe20000000006 */
[C---:B------:R-:W-:Y:S01]  /*7f60*/  FMUL R11, R70.reuse, R11 ;  /* 0x0000000b460b7220 */ /* 0x040fe20000400000 */
[C---:B------:R-:W-:Y:S01]  /*7f70*/  FFMA R7, R71.reuse, R72, R7 ;  /* 0x0000004847077223 */ /* 0x040fe20000000007 */
[C---:B------:R-:W-:Y:S01]  /*7f80*/  FFMA R8, R71.reuse, R73, R8 ;  /* 0x0000004947087223 */ /* 0x040fe20000000008 */
[C---:B------:R-:W-:Y:S01]  /*7f90*/  FFMA R9, R71.reuse, R74, R9 ;  /* 0x0000004a47097223 */ /* 0x040fe20000000009 */
[C---:B------:R-:W-:Y:S01]  /*7fa0*/  FFMA R10, R71.reuse, R75, R10 ;  /* 0x0000004b470a7223 */ /* 0x040fe2000000000a */
[C---:B------:R-:W-:Y:S01]  /*7fb0*/  FFMA R11, R71.reuse, R76, R11 ;  /* 0x0000004c470b7223 */ /* 0x040fe2000000000b */
[C---:B------:R-:W-:Y:S01]  /*7fc0*/  FFMA R12, R71.reuse, R77, R12 ;  /* 0x0000004d470c7223 */ /* 0x040fe2000000000c */
[----:B------:R-:W-:Y:S01]  /*7fd0*/  FFMA R13, R71, R78, R13 ;  /* 0x0000004e470d7223 */ /* 0x000fe2000000000d */
[----:B------:R-:W-:Y:S01]  /*7fe0*/  F2FP.SATFINITE.E5M2.F32.PACK_AB_MERGE_C R76, R7, R6, RZ ;  /* 0x00000006074c723e */ /* 0x000fe200048060ff */
[--C-:B------:R-:W-:Y:S02]  /*7ff0*/  HADD2.F32 R74, -RZ, R129.reuse.H0_H0 ;  /* 0x20000081ff4a7230 */ /* 0x100fe40000004100 */
[C---:B------:R-:W-:Y:S01]  /*8000*/  FMUL R7, R70.reuse, R20 ;  /* 0x0000001446077220 */ /* 0x040fe20000400000 */
[----:B------:R-:W-:Y:S01]  /*8010*/  HADD2.F32 R75, -RZ, R129.H1_H1 ;  /* 0x30000081ff4b7230 */ /* 0x000fe20000004100 */
[----:B------:R-:W-:Y:S01]  /*8020*/  F2FP.SATFINITE.E5M2.F32.PACK_AB_MERGE_C R129, R11, R10, RZ ;  /* 0x0000000a0b81723e */ /* 0x000fe200048060ff */
        /* <DEDUP_REMOVED lines=12> */
[----:B------:R-:W-:Y:S01]  /*80f0*/  FFMA R3, R71, R83, R3 ;  /* 0x0000005347037223 */ /* 0x000fe20000000003 */
[C---:B------:R-:W-:Y:S01]  /*8100*/  FMUL R25, R70.reuse, R32 ;  /* 0x0000002046197220 */ /* 0x040fe20000400000 */
[----:B------:R-:W-:Y:S01]  /*8110*/  F2FP.SATFINITE.E5M2.F32.PACK_AB_MERGE_C R14, R15, R14, RZ ;  /* 0x0000000e0f0e723e */ /* 0x000fe200048060ff */
[C---:B------:R-:W-:Y:S01]  /*8120*/  FMUL R6, R70.reuse, R19 ;  /* 0x0000001346067220 */ /* 0x040fe20000400000 */
[C---:B------:R-:W-:Y:S01]  /*8130*/  FMUL R11, R70.reuse, R22 ;  /* 0x00000016460b7220 */ /* 0x040fe20000400000 */
[C---:B------:R-:W-:Y:S01]  /*8140*/  FMUL R22, R70.reuse, R29 ;  /* 0x0000001d46167220 */ /* 0x040fe20000400000 */
[C---:B------:R-:W-:Y:S01]  /*8150*/  FMUL R29, R70.reuse, R36 ;  /* 0x00000024461d7220 */ /* 0x040fe20000400000 */
[C---:B------:R-:W-:Y:S01]  /*8160*/  FFMA R6, R71.reuse, R84, R6 ;  /* 0x0000005447067223 */ /* 0x040fe20000000006 */
[C---:B------:R-:W-:Y:S01]  /*8170*/  FFMA R7, R71.reuse, R85, R7 ;  /* 0x0000005547077223 */ /* 0x040fe20000000007 */
[C---:B------:R-:W-:Y:S01]  /*8180*/  FFMA R10, R71.reuse, R86, R10 ;  /* 0x00000056470a7223 */ /* 0x040fe2000000000a */
[C---:B------:R-:W-:Y:S01]  /*8190*/  FFMA R11, R71.reuse, R87, R11 ;  /* 0x00000057470b7223 */ /* 0x040fe2000000000b */
[----:B------:R-:W-:Y:S01]  /*81a0*/  FMUL R16, R70, R23 ;  /* 0x0000001746107220 */ /* 0x000fe20000400000 */
[----:B------:R-:W-:Y:S01]  /*81b0*/  F2FP.SATFINITE.E5M2.F32.PACK_AB_MERGE_C R3, R6, R3, RZ ;  /* 0x000000030603723e */ /* 0x000fe200048060ff */
        /* <DEDUP_REMOVED lines=10> */
[----:B------:R-:W-:Y:S01]  /*8260*/  FMUL R30, R70, R37 ;  /* 0x00000025461e7220 */ /* 0x000fe20000400000 */
[----:B------:R-:W-:Y:S01]  /*8270*/  F2FP.SATFINITE.E5M2.F32.PACK_AB_MERGE_C R16, R10, R7, R16 ;  /* 0x000000070a10723e */ /* 0x000fe20004806010 */
        /* <DEDUP_REMOVED lines=23> */
[----:B------:R-:W-:Y:S01]  /*83f0*/  FFMA R31, R71, R103, R31 ;  /* 0x00000067471f7223 */ /* 0x000fe2000000001f */
[----:B------:R-:W-:Y:S01]  /*8400*/  FMUL R45, R70, R52 ;  /* 0x00000034462d7220 */ /* 0x000fe20000400000 */
[----:B------:R-:W-:Y:S01]  /*8410*/  F2FP.SATFINITE.E5M2.F32.PACK_AB_MERGE_C R19, R28, R27, RZ ;  /* 0x0000001b1c13723e */ /* 0x000fe200048060ff */
[C---:B------:R-:W-:Y:S01]  /*8420*/  FMUL R52, R70.reuse, R59 ;  /* 0x0000003b46347220 */ /* 0x040fe20000400000 */
[C---:B------:R-:W-:Y:S01]  /*8430*/  FMUL R59, R70.reuse, R66 ;  /* 0x00000042463b7220 */ /* 0x040fe20000400000 */
[----:B------:R-:W-:Y:S01]  /*8440*/  F2FP.SATFINITE.E5M2.F32.PACK_AB_MERGE_C R66, R13, R12, R14 ;  /* 0x0000000c0d42723e */ /* 0x000fe2000480600e */
[----:B------:R-:W-:Y:S01]  /*8450*/  FMUL R32, R70, R39 ;  /* 0x0000002746207220 */ /* 0x000fe20000400000 */
[--C-:B------:R-:W-:Y:S01]  /*8460*/  HADD2.F32 R107, -RZ, R108.reuse.H0_H0 ;  /* 0x2000006cff6b7230 */ /* 0x100fe20000004100 */
[----:B------:R-:W-:Y:S01]  /*8470*/  F2FP.SATFINITE.E5M2.F32.PACK_AB_MERGE_C R19, R26, R25, R19 ;  /* 0x000000191a13723e */ /* 0x000fe20004806013 */
[----:B------:R-:W-:Y:S02]  /*8480*/  HADD2.F32 R108, -RZ, R108.H1_H1 ;  /* 0x3000006cff6c7230 */ /* 0x000fe40000004100 */
[C---:B------:R-:W-:Y:S01]  /*8490*/  FFMA R32, R71.reuse, R104, R32 ;  /* 0x0000006847207223 */ /* 0x040fe20000000020 */
[C---:B------:R-:W-:Y:S01]  /*84a0*/  FFMA R33, R71.reuse, R105, R33 ;  /* 0x0000006947217223 */ /* 0x040fe20000000021 */
[C---:B------:R-:W-:Y:S01]  /*84b0*/  FFMA R34, R71.reuse, R106, R34 ;  /* 0x0000006a47227223 */ /* 0x040fe20000000022 */
[C---:B------:R-:W-:Y:S01]  /*84c0*/  FMUL R35, R70.reuse, R42 ;  /* 0x0000002a46237220 */ /* 0x040fe20000400000 */
[----:B------:R-:W-:Y:S01]  /*84d0*/  FMUL R42, R70, R49 ;  /* 0x00000031462a7220 */ /* 0x000fe20000400000 */
[----:B------:R-:W-:Y:S01]  /*84e0*/  F2FP.SATFINITE.E5M2.F32.PACK_AB_MERGE_C R32, R32, R31, RZ ;  /* 0x0000001f2020723e */ /* 0x000fe200048060ff */
[C---:B------:R-:W-:Y:S01]  /*84f0*/  FMUL R49, R70.reuse, R56 ;  /* 0x0000003846317220 */ /* 0x040fe20000400000 */
[C---:B------:R-:W-:Y:S01]  /*8500*/  FMUL R36, R70.reuse, R43 ;  /* 0x0000002b46247220 */ /* 0x040fe20000400000 */
[--C-:B------:R-:W-:Y:S02]  /*8510*/  HADD2.F32 R111, -RZ, R112.reuse.H0_H0 ;  /* 0x20000070ff6f7230 */ /* 0x100fe40000004100 */
[C---:B------:R-:W-:Y:S01]  /*8520*/  FFMA R35, R71.reuse, R107, R35 ;  /* 0x0000006b47237223 */ /* 0x040fe20000000023 */
[----:B------:R-:W-:Y:S02]  /*8530*/  HADD2.F32 R112, -RZ, R112.H1_H1 ;  /* 0x30000070ff707230 */ /* 0x000fe40000004100 */
[C---:B------:R-:W-:Y:S01]  /*8540*/  FMUL R39, R70.reuse, R46 ;  /* 0x0000002e46277220 */ /* 0x040fe20000400000 */
[C---:B------:R-:W-:Y:S01]  /*8550*/  FFMA R36, R71.reuse, R108, R36 ;  /* 0x0000006c47247223 */ /* 0x040fe20000000024 */
[C---:B------:R-:W-:Y:S01]  /*8560*/  FMUL R40, R70.reuse, R47 ;  /* 0x0000002f46287220 */ /* 0x040fe20000400000 */
[C---:B------:R-:W-:Y:S01]  /*8570*/  FFMA R37, R71.reuse, R109, R37 ;  /* 0x0000006d47257223 */ /* 0x040fe20000000025 */
[C---:B------:R-:W-:Y:S01]  /*8580*/  FFMA R38, R71.reuse, R110, R38 ;  /* 0x0000006e47267223 */ /* 0x040fe20000000026 */
        /* <DEDUP_REMOVED lines=8> */
[C---:B------:R-:W-:Y:S01]  /*8610*/  FMUL R46, R70.reuse, R53 ;  /* 0x00000035462e7220 */ /* 0x040fe20000400000 */
[--C-:B------:R-:W-:Y:S02]  /*8620*/  HADD2.F32 R119, -RZ, R120.reuse.H0_H0 ;  /* 0x20000078ff777230 */ /* 0x100fe40000004100 */
[C---:B------:R-:W-:Y:S01]  /*8630*/  FMUL R50, R70.reuse, R57 ;  /* 0x0000003946327220 */ /* 0x040fe20000400000 */
[C---:B------:R-:W-:Y:S01]  /*8640*/  FMUL R51, R70.reuse, R58 ;  /* 0x0000003a46337220 */ /* 0x040fe20000400000 */
[C---:B------:R-:W-:Y:S01]  /*8650*/  FMUL R53, R70.reuse, R60 ;  /* 0x0000003c46357220 */ /* 0x040fe20000400000 */
[C---:B------:R-:W-:Y:S01]  /*8660*/  FFMA R43, R71.reuse, R115, R43 ;  /* 0x00000073472b7223 */ /* 0x040fe2000000002b */
[----:B------:R-:W-:Y:S02]  /*8670*/  HADD2.F32 R120, -RZ, R120.H1_H1 ;  /* 0x30000078ff787230 */ /* 0x000fe40000004100 */
[C---:B------:R-:W-:Y:S01]  /*8680*/  FMUL R47, R70.reuse, R54 ;  /* 0x00000036462f7220 */ /* 0x040fe20000400000 */
[C---:B------:R-:W-:Y:S01]  /*8690*/  FMUL R57, R70.reuse, R64 ;  /* 0x0000004046397220 */ /* 0x040fe20000400000 */
[C---:B------:R-:W-:Y:S01]  /*86a0*/  FMUL R58, R70.reuse, R65 ;  /* 0x00000041463a7220 */ /* 0x040fe20000400000 */
[C---:B------:R-:W-:Y:S01]  /*86b0*/  FMUL R60, R70.reuse, R67 ;  /* 0x00000043463c7220 */ /* 0x040fe20000400000 */
[----:B------:R-:W-:Y:S01]  /*86c0*/  FFMA R44, R71, R116, R44 ;  /* 0x00000074472c7223 */ /* 0x000fe2000000002c */
[----:B------:R-:W-:Y:S01]  /*86d0*/  FMUL R48, R70, R55 ;  /* 0x0000003746307220 */ /* 0x000fe20000400000 */
[----:B------:R-:W-:Y:S01]  /*86e0*/  F2FP.SATFINITE.E5M2.F32.PACK_AB_MERGE_C R64, R5, R4, R76 ;  /* 0x000000040540723e */ /* 0x000fe2000480604c */
[----:B------:R-:W-:Y:S01]  /*86f0*/  FFMA R45, R71, R117, R45 ;  /* 0x00000075472d7223 */ /* 0x000fe2000000002d */
[----:B------:R-:W-:Y:S01]  /*8700*/  F2FP.SATFINITE.E5M2.F32.PACK_AB_MERGE_C R65, R9, R8, R129 ;  /* 0x000000080941723e */ /* 0x000fe20004806081 */
[C---:B------:R-:W-:Y:S01]  /*8710*/  FFMA R46, R71.reuse, R118, R46 ;  /* 0x00000076472e7223 */ /* 0x040fe2000000002e */
[----:B------:R-:W-:Y:S01]  /*8720*/  F2FP.SATFINITE.E5M2.F32.PACK_AB_MERGE_C R67, R2, R0, R3 ;  /* 0x000000000243723e */ /* 0x000fe20004806003 */
[--C-:B------:R-:W-:Y:S02]  /*8730*/  HADD2.F32 R123, -RZ, R124.reuse.H0_H0 ;  /* 0x2000007cff7b7230 */ /* 0x100fe40000004100 */
[C---:B------:R-:W-:Y:S01]  /*8740*/  FFMA R47, R71.reuse, R119, R47 ;  /* 0x00000077472f7223 */ /* 0x040fe2000000002f */
[----:B------:R-:W-:Y:S02]  /*8750*/  HADD2.F32 R124, -RZ, R124.H1_H1 ;  /* 0x3000007cff7c7230 */ /* 0x000fe40000004100 */
[C---:B------:R-:W-:Y:S01]  /*8760*/  FFMA R48, R71.reuse, R120, R48 ;  /* 0x0000007847307223 */ /* 0x040fe20000000030 */
[----:B------:R1:W-:Y:S01]  /*8770*/  STS.128 [R140+UR57+0x2400], R64 ;  /* 0x002400408c007988 */ /* 0x0003e20008000c39 */
[C---:B------:R-:W-:Y:S01]  /*8780*/  FFMA R49, R71.reuse, R121, R49 ;  /* 0x0000007947317223 */ /* 0x040fe20000000031 */
[C---:B------:R-:W-:Y:S01]  /*8790*/  FFMA R50, R71.reuse, R122, R50 ;  /* 0x0000007a47327223 */ /* 0x040fe20000000032 */
[C---:B------:R-:W-:Y:S01]  /*87a0*/  FMUL R54, R70.reuse, R61 ;  /* 0x0000003d46367220 */ /* 0x040fe20000400000 */
[--C-:B------:R-:W-:Y:S02]  /*87b0*/  HADD2.F32 R127, -RZ, R128.reuse.H0_H0 ;  /* 0x20000080ff7f7230 */ /* 0x100fe40000004100 */
[C---:B------:R-:W-:Y:S01]  /*87c0*/  FFMA R51, R71.reuse, R123, R51 ;  /* 0x0000007b47337223 */ /* 0x040fe20000000033 */
[----:B------:R-:W-:Y:S02]  /*87d0*/  HADD2.F32 R128, -RZ, R128.H1_H1 ;  /* 0x30000080ff807230 */ /* 0x000fe40000004100 */
[----:B------:R-:W-:Y:S01]  /*87e0*/  FMUL R55, R70, R62 ;  /* 0x0000003e46377220 */ /* 0x000fe20000400000 */
[----:B------:R1:W-:Y:S01]  /*87f0*/  STS.128 [R150+0x2010], R16 ;  /* 0x0020101096007388 */ /* 0x0003e20000000c00 */
[----:B------:R-:W-:Y:S01]  /*8800*/  F2FP.SATFINITE.E5M2.F32.PACK_AB_MERGE_C R35, R36, R35, RZ ;  /* 0x000000232423723e */ /* 0x000fe200048060ff */
[C---:B------:R-:W-:Y:S01]  /*8810*/  FFMA R52, R71.reuse, R124, R52 ;  /* 0x0000007c47347223 */ /* 0x040fe20000000034 */
[----:B------:R-:W-:Y:S01]  /*8820*/  FMUL R56, R70, R63 ;  /* 0x0000003f46387220 */ /* 0x000fe20000400000 */
[C---:B------:R-:W-:Y:S01]  /*8830*/  FFMA R53, R71.reuse, R125, R53 ;  /* 0x0000007d47357223 */ /* 0x040fe20000000035 */
[C---:B------:R-:W-:Y:S01]  /*8840*/  FFMA R54, R71.reuse, R126, R54 ;  /* 0x0000007e47367223 */ /* 0x040fe20000000036 */
[C---:B------:R-:W-:Y:S01]  /*8850*/  FFMA R55, R71.reuse, R127, R55 ;  /* 0x0000007f47377223 */ /* 0x040fe20000000037 */
[C---:B------:R-:W-:Y:S01]  /*8860*/  FFMA R56, R71.reuse, R128, R56 ;  /* 0x0000008047387223 */ /* 0x040fe20000000038 */
[----:B------:R-:W-:Y:S01]  /*8870*/  F2FP.SATFINITE.E5M2.F32.PACK_AB_MERGE_C R39, R40, R39, RZ ;  /* 0x000000272827723e */ /* 0x000fe200048060ff */
[C---:B------:R-:W-:Y:S01]  /*8880*/  FFMA R57, R71.reuse, R72, R57 ;  /* 0x0000004847397223 */ /* 0x040fe20000000039 */
[----:B------:R-:W-:Y:S01]  /*8890*/  F2FP.SATFINITE.E5M2.F32.PACK_AB_MERGE_C R43, R44, R43, RZ ;  /* 0x0000002b2c2b723e */ /* 0x000fe200048060ff */
[C---:B------:R-:W-:Y:S01]  /*88a0*/  FFMA R58, R71.reuse, R73, R58 ;  /* 0x00000049473a7223 */ /* 0x040fe2000000003a */
[C---:B------:R-:W-:Y:S01]  /*88b0*/  FFMA R59, R71.reuse, R74, R59 ;  /* 0x0000004a473b7223 */ /* 0x040fe2000000003b */
[----:B------:R-:W-:Y:S01]  /*88c0*/  F2FP.SATFINITE.E5M2.F32.PACK_AB_MERGE_C R33, R34, R33, R35 ;  /* 0x000000212221723e */ /* 0x000fe20004806023 */
[----:B------:R-:W-:Y:S01]  /*88d0*/  FFMA R60, R71, R75, R60 ;  /* 0x0000004b473c7223 */ /* 0x000fe2000000003c */
[----:B------:R-:W-:Y:S02]  /*88e0*/  F2FP.SATFINITE.E5M2.F32.PACK_AB_MERGE_C R32, R30, R29, R32 ;  /* 0x0000001d1e20723e */ /* 0x000fe40004806020 */
[----:B------:R-:W-:Y:S02]  /*88f0*/  F2FP.SATFINITE.E5M2.F32.PACK_AB_MERGE_C R34, R38, R37, R39 ;  /* 0x000000252622723e */ /* 0x000fe40004806027 */
[----:B------:R-:W-:Y:S02]  /*8900*/  F2FP.SATFINITE.E5M2.F32.PACK_AB_MERGE_C R35, R42, R41, R43 ;  /* 0x000000292a23723e */ /* 0x000fe4000480602b */
[----:B------:R-:W-:Y:S02]  /*8910*/  F2FP.SATFINITE.E5M2.F32.PACK_AB_MERGE_C R51, R52, R51, RZ ;  /* 0x000000333433723e */ /* 0x000fe400048060ff */
[----:B------:R-:W-:Y:S01]  /*8920*/  F2FP.SATFINITE.E5M2.F32.PACK_AB_MERGE_C R48, R48, R47, RZ ;  /* 0x0000002f3030723e */ /* 0x000fe200048060ff */
[----:B------:R1:W-:Y:S01]  /*8930*/  STS.128 [R149+0x2020], R32 ;  /* 0x0020202095007388 */ /* 0x0003e20000000c00 */
[----:B------:R-:W-:Y:S02]  /*8940*/  F2FP.SATFINITE.E5M2.F32.PACK_AB_MERGE_C R55, R56, R55, RZ ;  /* 0x000000373837723e */ /* 0x000fe400048060ff */
[----:B------:R-:W-:Y:S02]  /*8950*/  F2FP.SATFINITE.E5M2.F32.PACK_AB_MERGE_C R59, R60, R59, RZ ;  /* 0x0000003b3c3b723e */ /* 0x000fe400048060ff */
[----:B------:R-:W-:Y:S02]  /*8960*/  F2FP.SATFINITE.E5M2.F32.PACK_AB_MERGE_C R49, R50, R49, R51 ;  /* 0x000000313231723e */ /* 0x000fe40004806033 */
[----:B------:R-:W-:Y:S02]  /*8970*/  F2FP.SATFINITE.E5M2.F32.PACK_AB_MERGE_C R48, R46, R45, R48 ;  /* 0x0000002d2e30723e */ /* 0x000fe40004806030 */
[----:B------:R-:W-:Y:S02]  /*8980*/  F2FP.SATFINITE.E5M2.F32.PACK_AB_MERGE_C R50, R54, R53, R55 ;  /* 0x000000353632723e */ /* 0x000fe40004806037 */
[----:B------:R-:W-:Y:S05]  /*8990*/  F2FP.SATFINITE.E5M2.F32.PACK_AB_MERGE_C R51, R58, R57, R59 ;  /* 0x000000393a33723e */ /* 0x000fea000480603b */
[----:B------:R1:W-:Y:S01]  /*89a0*/  STS.128 [R148+0x2030], R48 ;  /* 0x0020303094007388 */ /* 0x0003e20000000c00 */
[----:B------:R-:W-:Y:S01]  /*89b0*/  @!PT LDS RZ, [RZ] ;  /* 0x00000000fffff984 */ /* 0x000fe20000000800 */
[----:B------:R-:W-:Y:S01]  /*89c0*/  @!PT LDS RZ, [RZ] ;  /* 0x00000000fffff984 */ /* 0x000fe20000000800 */
[----:B------:R-:W-:Y:S01]  /*89d0*/  @!PT LDS RZ, [RZ] ;  /* 0x00000000fffff984 */ /* 0x000fe20000000800 */
[----:B------:R-:W-:Y:S01]  /*89e0*/  @!PT LDS RZ, [RZ] ;  /* 0x00000000fffff984 */ /* 0x000fe20000000800 */
[----:B------:R3:W-:Y:S07]  /*89f0*/  MEMBAR.ALL.CTA ;  /* 0x0000000000007992 */ /* 0x0007ee0000008000 */
[----:B---3--:R-:W3:Y:S02]  /*8a00*/  FENCE.VIEW.ASYNC.S ;  /* 0x00000000000073c6 */ /* 0x008ee40000000000 */
[----:B---3--:R-:W-:Y:S06]  /*8a10*/  BAR.SYNC.DEFER_BLOCKING 0x1, 0x80 ;  /* 0x0042000000007b1d */ /* 0x008fec0000010000 */
[----:B------:R-:W-:Y:S05]  /*8a20*/  @P0 BRA `(.L_x_149) ;  /* 0x0000000000300947 */ /* 0x000fea0003800000 */
[----:B------:R-:W-:Y:S02]  /*8a30*/  UIADD3 UR10, UPT, UPT, UR57, 0x2400, URZ ;  /* 0x00002400390a7890 */ /* 0x000fe4000fffe0ff */
[----:B------:R-:W-:Y:S02]  /*8a40*/  UIADD3 UR8, UP0, UPT, UR62, 0x680, URZ ;  /* 0x000006803e087890 */ /* 0x000fe4000ff1e0ff */
[----:B------:R-:W-:Y:S02]  /*8a50*/  USHF.L.U32 UR5, UR51, 0x6, URZ ;  /* 0x0000000633057899 */ /* 0x000fe400080006ff */
[----:B------:R-:W-:Y:S01]  /*8a60*/  MOV R151, UR10 ;  /* 0x0000000a00977c02 */ /* 0x000fe20008000f00 */
[----:B------:R-:W-:Y:S02]  /*8a70*/  USHF.L.U32 UR6, UR50, 0x7, URZ ;  /* 0x0000000732067899 */ /* 0x000fe400080006ff */
[----:B------:R-:W-:Y:S01]  /*8a80*/  UIADD3.X UR9, UPT, UPT, URZ, UR63, URZ, UP0, !UPT ;  /* 0x0000003fff097290 */ /* 0x000fe200087fe4ff */
[----:B------:R-:W-:Y:S01]  /*8a90*/  R2UR UR4, R151 ;  /* 0x00000000970472ca */ /* 0x000fe200000e0000 */
[----:B------:R-:W-:Y:S11]  /*8aa0*/  UMOV UR7, UR36 ;  /* 0x0000002400077c82 */ /* 0x000ff60008000000 */
[----:B------:R-:W-:Y:S01]  /*8ab0*/  @!UPT UIADD3 URZ, UPT, UPT, URZ, URZ, URZ ;  /* 0x000000fffffff290 */ /* 0x000fe2000fffe0ff */
[----:B------:R3:W-:Y:S01]  /*8ac0*/  UTMASTG.3D [UR4], [UR8] ;  /* 0x00000004080073b5 */ /* 0x0007e20008010000 */
[----:B------:R0:W-:Y:S01]  /*8ad0*/  UTMACMDFLUSH ;  /* 0x00000000000079b7 */ /* 0x0001e20000000000 */
[----:B---3--:R-:W-:Y:S04]  /*8ae0*/  DEPBAR.LE SB0, 0x0 ;  /* 0x000080000000791a */ /* 0x008fe80000000000 */
.L_x_149:
[----:B------:R-:W-:Y:S05]  /*8af0*/  BSYNC.RECONVERGENT B0 ;  /* 0x0000000000007941 */ /* 0x000fea0003800200 */
.L_x_148:
[----:B------:R-:W-:Y:S01]  /*8b00*/  BAR.SYNC.DEFER_BLOCKING 0x1, 0x80 ;  /* 0x0042000000007b1d */ /* 0x000fe20000010000 */
[----:B------:R-:W-:Y:S01]  /*8b10*/  ISETP.NE.AND P0, PT, R144, 0x2, PT ;  /* 0x000000029000780c */ /* 0x000fe20003f05270 */
[----:B------:R-:W-:Y:S01]  /*8b20*/  UISETP.NE.AND UP0, UPT, UR61, URZ, UPT ;  /* 0x000000ff3d00728c */ /* 0x000fe2000bf05270 */
[----:B------:R-:W-:Y:S01]  /*8b30*/  ISETP.NE.AND P1, PT, R68, 0x4, PT ;  /* 0x000000044400780c */ /* 0x000fe20003f25270 */
[----:B------:R-:W-:Y:S01]  /*8b40*/  UIADD3 UR51, UPT, UPT, UR42, UR48, URZ ;  /* 0x000000302a337290 */ /* 0x000fe2000fffe0ff */
[----:B------:R-:W-:Y:S01]  /*8b50*/  SEL R2, RZ, 0x1, P0 ;  /* 0x00000001ff027807 */ /* 0x000fe20000000000 */
[----:B------:R-:W-:Y:S01]  /*8b60*/  UIADD3 UR50, UPT, UPT, UR43, UR49, URZ ;  /* 0x000000312b327290 */ /* 0x000fe2000fffe0ff */
[----:B------:R-:W-:Y:S02]  /*8b70*/  SEL R0, RZ, 0x1, P1 ;  /* 0x00000001ff007807 */ /* 0x000fe40000800000 */
[----:B------:R-:W-:Y:S02]  /*8b80*/  LOP3.LUT R146, R146, R2, RZ, 0x3c, !PT ;  /* 0x0000000292927212 */ /* 0x000fe400078e3cff */
[----:B------:R-:W-:Y:S02]  /*8b90*/  LOP3.LUT R147, R147, R0, RZ, 0x3c, !PT ;  /* 0x0000000093937212 */ /* 0x000fe400078e3cff */
[----:B------:R-:W-:Y:S02]  /*8ba0*/  SEL R144, R144, RZ, P0 ;  /* 0x000000ff90907207 */ /* 0x000fe40000000000 */
[----:B------:R-:W-:Y:S01]  /*8bb0*/  SEL R68, R68, RZ, P1 ;  /* 0x000000ff44447207 */ /* 0x000fe20000800000 */
[----:B------:R-:W-:Y:S01]  /*8bc0*/  UMOV UR36, UR60 ;  /* 0x0000003c00247c82 */ /* 0x000fe20008000000 */
[----:B------:R-:W-:Y:S05]  /*8bd0*/  BRA.U UP0, `(.L_x_150) ;  /* 0xffffffdd00487547 */ /* 0x000fea000b83ffff */
[----:B------:R-:W-:Y:S05]  /*8be0*/  EXIT ;  /* 0x000000000000794d */ /* 0x000fea0003800000 */
.L_x_25:
[----:B--2---:R2:W3:Y:S02]  /*8bf0*/  SYNCS.PHASECHK.TRANS64.TRYWAIT P0, [R0+URZ+0x320], R2 ;  /* 0x00032002000075a7 */ /* 0x0044e400080011ff */
[----:B---3--:R-:W-:Y:S05]  /*8c00*/  @!P0 NANOSLEEP.SYNCS 0x989680 ;  /* 0x009896800000895d */ /* 0x008fea0003900000 */
[----:B------:R-:W3:Y:S02]  /*8c10*/  @!P0 SYNCS.PHASECHK.TRANS64 P0, [R0+URZ+0x320], R2 ;  /* 0x00032002000085a7 */ /* 0x000ee400080010ff */
[----:B---3--:R-:W-:Y:S05]  /*8c20*/  @!P0 BRA `(.L_x_25) ;  /* 0xfffffffc00f08947 */ /* 0x008fea000383ffff */
[----:B------:R-:W-:Y:S05]  /*8c30*/  BRA `(.L_x_151) ;  /* 0xffffff9000887947 */ /* 0x000fea000383ffff */
.L_x_28:
[----:B--2---:R-:W-:-:S07]  /*8c40*/  MOV R0, UR33 ;  /* 0x0000002100007c02 */ /* 0x004fce0008000f00 */
.L_x_152:
[----:B--2---:R2:W3:Y:S02]  /*8c50*/  SYNCS.PHASECHK.TRANS64.TRYWAIT P0, [R0+URZ+0x148], R3 ;  /* 0x00014803000075a7 */ /* 0x0044e400080011ff */
[----:B---3--:R-:W-:Y:S05]  /*8c60*/  @!P0 NANOSLEEP.SYNCS 0x989680 ;  /* 0x009896800000895d */ /* 0x008fea0003900000 */
[----:B------:R-:W3:Y:S02]  /*8c70*/  @!P0 SYNCS.PHASECHK.TRANS64 P0, [R0+URZ+0x148], R3 ;  /* 0x00014803000085a7 */ /* 0x000ee400080010ff */
[----:B---3--:R-:W-:Y:S05]  /*8c80*/  @!P0 BRA `(.L_x_152) ;  /* 0xfffffffc00f08947 */ /* 0x008fea000383ffff */
[----:B------:R-:W-:Y:S05]  /*8c90*/  BRA `(.L_x_27) ;  /* 0xffffff9000d87947 */ /* 0x000fea000383ffff */
.L_x_35:
[----:B-1----:R-:W-:-:S07]  /*8ca0*/  MOV R0, UR33 ;  /* 0x0000002100007c02 */ /* 0x002fce0008000f00 */
.L_x_153:
[----:B-1----:R1:W2:Y:S02]  /*8cb0*/  SYNCS.PHASECHK.TRANS64.TRYWAIT P0, [R0+URZ+0x148], R3 ;  /* 0x00014803000075a7 */ /* 0x0022a400080011ff */
[----:B--2---:R-:W-:Y:S05]  /*8cc0*/  @!P0 NANOSLEEP.SYNCS 0x989680 ;  /* 0x009896800000895d */ /* 0x004fea0003900000 */
[----:B------:R-:W2:Y:S02]  /*8cd0*/  @!P0 SYNCS.PHASECHK.TRANS64 P0, [R0+URZ+0x148], R3 ;  /* 0x00014803000085a7 */ /* 0x000ea400080010ff */
[----:B--2---:R-:W-:Y:S05]  /*8ce0*/  @!P0 BRA `(.L_x_153) ;  /* 0xfffffffc00f08947 */ /* 0x004fea000383ffff */
[----:B------:R-:W-:Y:S05]  /*8cf0*/  BRA `(.L_x_34) ;  /* 0xffffff9400987947 */ /* 0x000fea000383ffff */
.L_x_40:
[----:B-1----:R1:W2:Y:S02]  /*8d00*/  SYNCS.PHASECHK.TRANS64.TRYWAIT P0, [R3+URZ+0x2b0], R0 ;  /* 0x0002b000030075a7 */ /* 0x0022a400080011ff */
[----:B--2---:R-:W-:Y:S05]  /*8d10*/  @!P0 NANOSLEEP.SYNCS 0x989680 ;  /* 0x009896800000895d */ /* 0x004fea0003900000 */
[----:B------:R-:W2:Y:S02]  /*8d20*/  @!P0 SYNCS.PHASECHK.TRANS64 P0, [R3+URZ+0x2b0], R0 ;  /* 0x0002b000030085a7 */ /* 0x000ea400080010ff */
[----:B--2---:R-:W-:Y:S05]  /*8d30*/  @!P0 BRA `(.L_x_40) ;  /* 0xfffffffc00f08947 */ /* 0x004fea000383ffff */
[----:B------:R-:W-:Y:S05]  /*8d40*/  BRA `(.L_x_154) ;  /* 0xffffff9800347947 */ /* 0x000fea000383ffff */
.L_x_44:
[----:B------:R-:W-:-:S07]  /*8d50*/  MOV R0, UR4 ;  /* 0x0000000400007c02 */ /* 0x000fce0008000f00 */
.L_x_155:
[----:B-1----:R1:W2:Y:S02]  /*8d60*/  SYNCS.PHASECHK.TRANS64.TRYWAIT P0, [R0+URZ], R2 ;  /* 0x00000002000075a7 */ /* 0x0022a400080011ff */
[----:B--2---:R-:W-:Y:S05]  /*8d70*/  @!P0 NANOSLEEP.SYNCS 0x989680 ;  /* 0x009896800000895d */ /* 0x004fea0003900000 */
[----:B------:R-:W2:Y:S02]  /*8d80*/  @!P0 SYNCS.PHASECHK.TRANS64 P0, [R0+URZ], R2 ;  /* 0x00000002000085a7 */ /* 0x000ea400080010ff */
[----:B--2---:R-:W-:Y:S05]  /*8d90*/  @!P0 BRA `(.L_x_155) ;  /* 0xfffffffc00f08947 */ /* 0x004fea000383ffff */
[----:B------:R-:W-:Y:S05]  /*8da0*/  BRA `(.L_x_156) ;  /* 0xffffff9c00b87947 */ /* 0x000fea000383ffff */
.L_x_45:
[----:B------:R-:W-:-:S07]  /*8db0*/  MOV R0, UR4 ;  /* 0x0000000400007c02 */ /* 0x000fce0008000f00 */
.L_x_157:
[----:B-1----:R1:W2:Y:S02]  /*8dc0*/  SYNCS.PHASECHK.TRANS64.TRYWAIT P0, [R0+URZ], R3 ;  /* 0x00000003000075a7 */ /* 0x0022a400080011ff */
[----:B--2---:R-:W-:Y:S05]  /*8dd0*/  @!P0 NANOSLEEP.SYNCS 0x989680 ;  /* 0x009896800000895d */ /* 0x004fea0003900000 */
[----:B------:R-:W2:Y:S02]  /*8de0*/  @!P0 SYNCS.PHASECHK.TRANS64 P0, [R0+URZ], R3 ;  /* 0x00000003000085a7 */ /* 0x000ea400080010ff */
[----:B--2---:R-:W-:Y:S05]  /*8df0*/  @!P0 BRA `(.L_x_157) ;  /* 0xfffffffc00f08947 */ /* 0x004fea000383ffff */
[----:B------:R-:W-:Y:S05]  /*8e00*/  BRA `(.L_x_158) ;  /* 0xffffff9c00c47947 */ /* 0x000fea000383ffff */
.L_x_46:
[----:B------:R-:W-:-:S07]  /*8e10*/  MOV R0, UR4 ;  /* 0x0000000400007c02 */ /* 0x000fce0008000f00 */
.L_x_159:
[----:B-1----:R1:W2:Y:S02]  /*8e20*/  SYNCS.PHASECHK.TRANS64.TRYWAIT P0, [R0+URZ], R3 ;  /* 0x00000003000075a7 */ /* 0x0022a400080011ff */
[----:B--2---:R-:W-:Y:S05]  /*8e30*/  @!P0 NANOSLEEP.SYNCS 0x989680 ;  /* 0x009896800000895d */ /* 0x004fea0003900000 */
[----:B------:R-:W2:Y:S02]  /*8e40*/  @!P0 SYNCS.PHASECHK.TRANS64 P0, [R0+URZ], R3 ;  /* 0x00000003000085a7 */ /* 0x000ea400080010ff */
[----:B--2---:R-:W-:Y:S05]  /*8e50*/  @!P0 BRA `(.L_x_159) ;  /* 0xfffffffc00f08947 */ /* 0x004fea000383ffff */
[----:B------:R-:W-:Y:S05]  /*8e60*/  BRA `(.L_x_160) ;  /* 0xffffff9c00d07947 */ /* 0x000fea000383ffff */
.L_x_47:
[----:B------:R-:W-:-:S07]  /*8e70*/  MOV R0, UR4 ;  /* 0x0000000400007c02 */ /* 0x000fce0008000f00 */
.L_x_161:
[----:B-1----:R1:W2:Y:S02]  /*8e80*/  SYNCS.PHASECHK.TRANS64.TRYWAIT P0, [R0+URZ], R3 ;  /* 0x00000003000075a7 */ /* 0x0022a400080011ff */
[----:B--2---:R-:W-:Y:S05]  /*8e90*/  @!P0 NANOSLEEP.SYNCS 0x989680 ;  /* 0x009896800000895d */ /* 0x004fea0003900000 */
[----:B------:R-:W2:Y:S02]  /*8ea0*/  @!P0 SYNCS.PHASECHK.TRANS64 P0, [R0+URZ], R3 ;  /* 0x00000003000085a7 */ /* 0x000ea400080010ff */
[----:B--2---:R-:W-:Y:S05]  /*8eb0*/  @!P0 BRA `(.L_x_161) ;  /* 0xfffffffc00f08947 */ /* 0x004fea000383ffff */
[----:B------:R-:W-:Y:S05]  /*8ec0*/  BRA `(.L_x_162) ;  /* 0xffffff9c00dc7947 */ /* 0x000fea000383ffff */
.L_x_48:
[----:B------:R-:W-:-:S07]  /*8ed0*/  MOV R0, UR4 ;  /* 0x0000000400007c02 */ /* 0x000fce0008000f00 */
.L_x_163:
[----:B-1----:R1:W2:Y:S02]  /*8ee0*/  SYNCS.PHASECHK.TRANS64.TRYWAIT P0, [R0+URZ], R3 ;  /* 0x00000003000075a7 */ /* 0x0022a400080011ff */
[----:B--2---:R-:W-:Y:S05]  /*8ef0*/  @!P0 NANOSLEEP.SYNCS 0x989680 ;  /* 0x009896800000895d */ /* 0x004fea0003900000 */
[----:B------:R-:W2:Y:S02]  /*8f00*/  @!P0 SYNCS.PHASECHK.TRANS64 P0, [R0+URZ], R3 ;  /* 0x00000003000085a7 */ /* 0x000ea400080010ff */
[----:B--2---:R-:W-:Y:S05]  /*8f10*/  @!P0 BRA `(.L_x_163) ;  /* 0xfffffffc00f08947 */ /* 0x004fea000383ffff */
[----:B------:R-:W-:Y:S05]  /*8f20*/  BRA `(.L_x_164) ;  /* 0xffffff9c00e87947 */ /* 0x000fea000383ffff */
.L_x_49:
[----:B------:R-:W-:-:S07]  /*8f30*/  MOV R0, UR4 ;  /* 0x0000000400007c02 */ /* 0x000fce0008000f00 */
.L_x_165:
[----:B-1----:R1:W2:Y:S02]  /*8f40*/  SYNCS.PHASECHK.TRANS64.TRYWAIT P0, [R0+URZ], R3 ;  /* 0x00000003000075a7 */ /* 0x0022a400080011ff */
[----:B--2---:R-:W-:Y:S05]  /*8f50*/  @!P0 NANOSLEEP.SYNCS 0x989680 ;  /* 0x009896800000895d */ /* 0x004fea0003900000 */
[----:B------:R-:W2:Y:S02]  /*8f60*/  @!P0 SYNCS.PHASECHK.TRANS64 P0, [R0+URZ], R3 ;  /* 0x00000003000085a7 */ /* 0x000ea400080010ff */
[----:B--2---:R-:W-:Y:S05]  /*8f70*/  @!P0 BRA `(.L_x_165) ;  /* 0xfffffffc00f08947 */ /* 0x004fea000383ffff */
[----:B------:R-:W-:Y:S05]  /*8f80*/  BRA `(.L_x_166) ;  /* 0xffffff9c00f47947 */ /* 0x000fea000383ffff */
.L_x_50:
[----:B------:R-:W-:-:S07]  /*8f90*/  MOV R0, UR4 ;  /* 0x0000000400007c02 */ /* 0x000fce0008000f00 */
.L_x_167:
[----:B-1----:R1:W2:Y:S02]  /*8fa0*/  SYNCS.PHASECHK.TRANS64.TRYWAIT P0, [R0+URZ], R3 ;  /* 0x00000003000075a7 */ /* 0x0022a400080011ff */
[----:B--2---:R-:W-:Y:S05]  /*8fb0*/  @!P0 NANOSLEEP.SYNCS 0x989680 ;  /* 0x009896800000895d */ /* 0x004fea0003900000 */
[----:B------:R-:W2:Y:S02]  /*8fc0*/  @!P0 SYNCS.PHASECHK.TRANS64 P0, [R0+URZ], R3 ;  /* 0x00000003000085a7 */ /* 0x000ea400080010ff */
[----:B--2---:R-:W-:Y:S05]  /*8fd0*/  @!P0 BRA `(.L_x_167) ;  /* 0xfffffffc00f08947 */ /* 0x004fea000383ffff */
[----:B------:R-:W-:Y:S05]  /*8fe0*/  BRA `(.L_x_168) ;  /* 0xffffffa000007947 */ /* 0x000fea000383ffff */
.L_x_51:
[----:B------:R-:W-:-:S07]  /*8ff0*/  MOV R0, UR4 ;  /* 0x0000000400007c02 */ /* 0x000fce0008000f00 */
.L_x_169:
[----:B-1----:R1:W2:Y:S02]  /*9000*/  SYNCS.PHASECHK.TRANS64.TRYWAIT P0, [R0+URZ], R3 ;  /* 0x00000003000075a7 */ /* 0x0022a400080011ff */
[----:B--2---:R-:W-:Y:S05]  /*9010*/  @!P0 NANOSLEEP.SYNCS 0x989680 ;  /* 0x009896800000895d */ /* 0x004fea0003900000 */
[----:B------:R-:W2:Y:S02]  /*9020*/  @!P0 SYNCS.PHASECHK.TRANS64 P0, [R0+URZ], R3 ;  /* 0x00000003000085a7 */ /* 0x000ea400080010ff */
[----:B--2---:R-:W-:Y:S05]  /*9030*/  @!P0 BRA `(.L_x_169) ;  /* 0xfffffffc00f08947 */ /* 0x004fea000383ffff */
[----:B------:R-:W-:Y:S05]  /*9040*/  BRA `(.L_x_170) ;  /* 0xffffffa0000c7947 */ /* 0x000fea000383ffff */
.L_x_52:
[----:B------:R-:W-:-:S07]  /*9050*/  MOV R0, UR4 ;  /* 0x0000000400007c02 */ /* 0x000fce0008000f00 */
.L_x_171:
[----:B-1----:R1:W2:Y:S02]  /*9060*/  SYNCS.PHASECHK.TRANS64.TRYWAIT P0, [R0+URZ], R3 ;  /* 0x00000003000075a7 */ /* 0x0022a400080011ff */
[----:B--2---:R-:W-:Y:S05]  /*9070*/  @!P0 NANOSLEEP.SYNCS 0x989680 ;  /* 0x009896800000895d */ /* 0x004fea0003900000 */
[----:B------:R-:W2:Y:S02]  /*9080*/  @!P0 SYNCS.PHASECHK.TRANS64 P0, [R0+URZ], R3 ;  /* 0x00000003000085a7 */ /* 0x000ea400080010ff */
[----:B--2---:R-:W-:Y:S05]  /*9090*/  @!P0 BRA `(.L_x_171) ;  /* 0xfffffffc00f08947 */ /* 0x004fea000383ffff */
[----:B------:R-:W-:Y:S05]  /*90a0*/  BRA `(.L_x_172) ;  /* 0xffffffa000187947 */ /* 0x000fea000383ffff */
.L_x_53:
[----:B------:R-:W-:-:S07]  /*90b0*/  MOV R0, UR4 ;  /* 0x0000000400007c02 */ /* 0x000fce0008000f00 */
.L_x_173:
[----:B-1----:R1:W2:Y:S02]  /*90c0*/  SYNCS.PHASECHK.TRANS64.TRYWAIT P0, [R0+URZ], R3 ;  /* 0x00000003000075a7 */ /* 0x0022a400080011ff */
[----:B--2---:R-:W-:Y:S05]  /*90d0*/  @!P0 NANOSLEEP.SYNCS 0x989680 ;  /* 0x009896800000895d */ /* 0x004fea0003900000 */
[----:B------:R-:W2:Y:S02]  /*90e0*/  @!P0 SYNCS.PHASECHK.TRANS64 P0, [R0+URZ], R3 ;  /* 0x00000003000085a7 */ /* 0x000ea400080010ff */
[----:B--2---:R-:W-:Y:S05]  /*90f0*/  @!P0 BRA `(.L_x_173) ;  /* 0xfffffffc00f08947 */ /* 0x004fea000383ffff */
[----:B------:R-:W-:Y:S05]  /*9100*/  BRA `(.L_x_174) ;  /* 0xffffffa000247947 */ /* 0x000fea000383ffff */
.L_x_54:
[----:B------:R-:W-:-:S07]  /*9110*/  MOV R0, UR4 ;  /* 0x0000000400007c02 */ /* 0x000fce0008000f00 */
.L_x_175:
[----:B-1----:R1:W2:Y:S02]  /*9120*/  SYNCS.PHASECHK.TRANS64.TRYWAIT P0, [R0+URZ], R3 ;  /* 0x00000003000075a7 */ /* 0x0022a400080011ff */
[----:B--2---:R-:W-:Y:S05]  /*9130*/  @!P0 NANOSLEEP.SYNCS 0x989680 ;  /* 0x009896800000895d */ /* 0x004fea0003900000 */
[----:B------:R-:W2:Y:S02]  /*9140*/  @!P0 SYNCS.PHASECHK.TRANS64 P0, [R0+URZ], R3 ;  /* 0x00000003000085a7 */ /* 0x000ea400080010ff */
[----:B--2---:R-:W-:Y:S05]  /*9150*/  @!P0 BRA `(.L_x_175) ;  /* 0xfffffffc00f08947 */ /* 0x004fea000383ffff */
[----:B------:R-:W-:Y:S05]  /*9160*/  BRA `(.L_x_176) ;  /* 0xffffffa000307947 */ /* 0x000fea000383ffff */
.L_x_55:
[----:B------:R-:W-:-:S07]  /*9170*/  MOV R0, UR4 ;  /* 0x0000000400007c02 */ /* 0x000fce0008000f00 */
.L_x_177:
[----:B-1----:R1:W2:Y:S02]  /*9180*/  SYNCS.PHASECHK.TRANS64.TRYWAIT P0, [R0+URZ], R3 ;  /* 0x00000003000075a7 */ /* 0x0022a400080011ff */
[----:B--2---:R-:W-:Y:S05]  /*9190*/  @!P0 NANOSLEEP.SYNCS 0x989680 ;  /* 0x009896800000895d */ /* 0x004fea0003900000 */
[----:B------:R-:W2:Y:S02]  /*91a0*/  @!P0 SYNCS.PHASECHK.TRANS64 P0, [R0+URZ], R3 ;  /* 0x00000003000085a7 */ /* 0x000ea400080010ff */
[----:B--2---:R-:W-:Y:S05]  /*91b0*/  @!P0 BRA `(.L_x_177) ;  /* 0xfffffffc00f08947 */ /* 0x004fea000383ffff */
[----:B------:R-:W-:Y:S05]  /*91c0*/  BRA `(.L_x_178) ;  /* 0xffffffa0003c7947 */ /* 0x000fea000383ffff */
.L_x_56:
[----:B------:R-:W-:-:S07]  /*91d0*/  MOV R0, UR4 ;  /* 0x0000000400007c02 */ /* 0x000fce0008000f00 */
.L_x_179:
[----:B-1----:R1:W2:Y:S02]  /*91e0*/  SYNCS.PHASECHK.TRANS64.TRYWAIT P0, [R0+URZ], R3 ;  /* 0x00000003000075a7 */ /* 0x0022a400080011ff */
[----:B--2---:R-:W-:Y:S05]  /*91f0*/  @!P0 NANOSLEEP.SYNCS 0x989680 ;  /* 0x009896800000895d */ /* 0x004fea0003900000 */
[----:B------:R-:W2:Y:S02]  /*9200*/  @!P0 SYNCS.PHASECHK.TRANS64 P0, [R0+URZ], R3 ;  /* 0x00000003000085a7 */ /* 0x000ea400080010ff */
[----:B--2---:R-:W-:Y:S05]  /*9210*/  @!P0 BRA `(.L_x_179) ;  /* 0xfffffffc00f08947 */ /* 0x004fea000383ffff */
[----:B------:R-:W-:Y:S05]  /*9220*/  BRA `(.L_x_180) ;  /* 0xffffffa000487947 */ /* 0x000fea000383ffff */
.L_x_57:
[----:B------:R-:W-:-:S07]  /*9230*/  MOV R0, UR4 ;  /* 0x0000000400007c02 */ /* 0x000fce0008000f00 */
.L_x_181:
[----:B-1----:R1:W2:Y:S02]  /*9240*/  SYNCS.PHASECHK.TRANS64.TRYWAIT P0, [R0+URZ], R3 ;  /* 0x00000003000075a7 */ /* 0x0022a400080011ff */
[----:B--2---:R-:W-:Y:S05]  /*9250*/  @!P0 NANOSLEEP.SYNCS 0x989680 ;  /* 0x009896800000895d */ /* 0x004fea0003900000 */
[----:B------:R-:W2:Y:S02]  /*9260*/  @!P0 SYNCS.PHASECHK.TRANS64 P0, [R0+URZ], R3 ;  /* 0x00000003000085a7 */ /* 0x000ea400080010ff */
[----:B--2---:R-:W-:Y:S05]  /*9270*/  @!P0 BRA `(.L_x_181) ;  /* 0xfffffffc00f08947 */ /* 0x004fea000383ffff */
[----:B------:R-:W-:Y:S05]  /*9280*/  BRA `(.L_x_182) ;  /* 0xffffffa000547947 */ /* 0x000fea000383ffff */
.L_x_58:
[----:B------:R-:W-:-:S07]  /*9290*/  MOV R0, UR4 ;  /* 0x0000000400007c02 */ /* 0x000fce0008000f00 */
.L_x_183:
[----:B-1----:R1:W2:Y:S02]  /*92a0*/  SYNCS.PHASECHK.TRANS64.TRYWAIT P0, [R0+URZ], R3 ;  /* 0x00000003000075a7 */ /* 0x0022a400080011ff */
[----:B--2---:R-:W-:Y:S05]  /*92b0*/  @!P0 NANOSLEEP.SYNCS 0x989680 ;  /* 0x009896800000895d */ /* 0x004fea0003900000 */
[----:B------:R-:W2:Y:S02]  /*92c0*/  @!P0 SYNCS.PHASECHK.TRANS64 P0, [R0+URZ], R3 ;  /* 0x00000003000085a7 */ /* 0x000ea400080010ff */
[----:B--2---:R-:W-:Y:S05]  /*92d0*/  @!P0 BRA `(.L_x_183) ;  /* 0xfffffffc00f08947 */ /* 0x004fea000383ffff */
[----:B------:R-:W-:Y:S05]  /*92e0*/  BRA `(.L_x_184) ;  /* 0xffffffa000607947 */ /* 0x000fea000383ffff */
.L_x_59:
[----:B------:R-:W-:-:S07]  /*92f0*/  MOV R0, UR4 ;  /* 0x0000000400007c02 */ /* 0x000fce0008000f00 */
.L_x_185:
[----:B-1----:R1:W2:Y:S02]  /*9300*/  SYNCS.PHASECHK.TRANS64.TRYWAIT P0, [R0+URZ], R3 ;  /* 0x00000003000075a7 */ /* 0x0022a400080011ff */
[----:B--2---:R-:W-:Y:S05]  /*9310*/  @!P0 NANOSLEEP.SYNCS 0x989680 ;  /* 0x009896800000895d */ /* 0x004fea0003900000 */
[----:B------:R-:W2:Y:S02]  /*9320*/  @!P0 SYNCS.PHASECHK.TRANS64 P0, [R0+URZ], R3 ;  /* 0x00000003000085a7 */ /* 0x000ea400080010ff */
[----:B--2---:R-:W-:Y:S05]  /*9330*/  @!P0 BRA `(.L_x_185) ;  /* 0xfffffffc00f08947 */ /* 0x004fea000383ffff */
[----:B------:R-:W-:Y:S05]  /*9340*/  BRA `(.L_x_186) ;  /* 0xffffffa0006c7947 */ /* 0x000fea000383ffff */
.L_x_60:
[----:B------:R-:W-:-:S07]  /*9350*/  MOV R0, UR4 ;  /* 0x0000000400007c02 */ /* 0x000fce0008000f00 */
.L_x_187:
[----:B-1----:R1:W2:Y:S02]  /*9360*/  SYNCS.PHASECHK.TRANS64.TRYWAIT P0, [R0+URZ], R3 ;  /* 0x00000003000075a7 */ /* 0x0022a400080011ff */
[----:B--2---:R-:W-:Y:S05]  /*9370*/  @!P0 NANOSLEEP.SYNCS 0x989680 ;  /* 0x009896800000895d */ /* 0x004fea0003900000 */
[----:B------:R-:W2:Y:S02]  /*9380*/  @!P0 SYNCS.PHASECHK.TRANS64 P0, [R0+URZ], R3 ;  /* 0x00000003000085a7 */ /* 0x000ea400080010ff */
[----:B--2---:R-:W-:Y:S05]  /*9390*/  @!P0 BRA `(.L_x_187) ;  /* 0xfffffffc00f08947 */ /* 0x004fea000383ffff */
[----:B------:R-:W-:Y:S05]  /*93a0*/  BRA `(.L_x_188) ;  /* 0xffffffa000787947 */ /* 0x000fea000383ffff */
.L_x_61:
[----:B------:R-:W-:-:S07]  /*93b0*/  MOV R0, UR4 ;  /* 0x0000000400007c02 */ /* 0x000fce0008000f00 */
.L_x_189:
[----:B-1----:R1:W2:Y:S02]  /*93c0*/  SYNCS.PHASECHK.TRANS64.TRYWAIT P0, [R0+URZ], R3 ;  /* 0x00000003000075a7 */ /* 0x0022a400080011ff */
[----:B--2---:R-:W-:Y:S05]  /*93d0*/  @!P0 NANOSLEEP.SYNCS 0x989680 ;  /* 0x009896800000895d */ /* 0x004fea0003900000 */
[----:B------:R-:W2:Y:S02]  /*93e0*/  @!P0 SYNCS.PHASECHK.TRANS64 P0, [R0+URZ], R3 ;  /* 0x00000003000085a7 */ /* 0x000ea400080010ff */
[----:B--2---:R-:W-:Y:S05]  /*93f0*/  @!P0 BRA `(.L_x_189) ;  /* 0xfffffffc00f08947 */ /* 0x004fea000383ffff */
[----:B------:R-:W-:Y:S05]  /*9400*/  BRA `(.L_x_190) ;  /* 0xffffffa000847947 */ /* 0x000fea000383ffff */
.L_x_62:
[----:B------:R-:W-:-:S07]  /*9410*/  MOV R0, UR4 ;  /* 0x0000000400007c02 */ /* 0x000fce0008000f00 */
.L_x_191:
[----:B-1----:R1:W2:Y:S02]  /*9420*/  SYNCS.PHASECHK.TRANS64.TRYWAIT P0, [R0+URZ], R3 ;  /* 0x00000003000075a7 */ /* 0x0022a400080011ff */
[----:B--2---:R-:W-:Y:S05]  /*9430*/  @!P0 NANOSLEEP.SYNCS 0x989680 ;  /* 0x009896800000895d */ /* 0x004fea0003900000 */
[----:B------:R-:W2:Y:S02]  /*9440*/  @!P0 SYNCS.PHASECHK.TRANS64 P0, [R0+URZ], R3 ;  /* 0x00000003000085a7 */ /* 0x000ea400080010ff */
[----:B--2---:R-:W-:Y:S05]  /*9450*/  @!P0 BRA `(.L_x_191) ;  /* 0xfffffffc00f08947 */ /* 0x004fea000383ffff */
[----:B------:R-:W-:Y:S05]  /*9460*/  BRA `(.L_x_192) ;  /* 0xffffffa000907947 */ /* 0x000fea000383ffff */
.L_x_63:
[----:B------:R-:W-:-:S07]  /*9470*/  MOV R0, UR4 ;  /* 0x0000000400007c02 */ /* 0x000fce0008000f00 */
.L_x_193:
[----:B-1----:R1:W2:Y:S02]  /*9480*/  SYNCS.PHASECHK.TRANS64.TRYWAIT P0, [R0+URZ], R3 ;  /* 0x00000003000075a7 */ /* 0x0022a400080011ff */
[----:B--2---:R-:W-:Y:S05]  /*9490*/  @!P0 NANOSLEEP.SYNCS 0x989680 ;  /* 0x009896800000895d */ /* 0x004fea0003900000 */
[----:B------:R-:W2:Y:S02]  /*94a0*/  @!P0 SYNCS.PHASECHK.TRANS64 P0, [R0+URZ], R3 ;  /* 0x00000003000085a7 */ /* 0x000ea400080010ff */
[----:B--2---:R-:W-:Y:S05]  /*94b0*/  @!P0 BRA `(.L_x_193) ;  /* 0xfffffffc00f08947 */ /* 0x004fea000383ffff */
[----:B------:R-:W-:Y:S05]  /*94c0*/  BRA `(.L_x_194) ;  /* 0xffffffa0009c7947 */ /* 0x000fea000383ffff */
.L_x_64:
[----:B------:R-:W-:-:S07]  /*94d0*/  MOV R0, UR4 ;  /* 0x0000000400007c02 */ /* 0x000fce0008000f00 */
.L_x_195:
[----:B-1----:R1:W2:Y:S02]  /*94e0*/  SYNCS.PHASECHK.TRANS64.TRYWAIT P0, [R0+URZ], R3 ;  /* 0x00000003000075a7 */ /* 0x0022a400080011ff */
[----:B--2---:R-:W-:Y:S05]  /*94f0*/  @!P0 NANOSLEEP.SYNCS 0x989680 ;  /* 0x009896800000895d */ /* 0x004fea0003900000 */
[----:B------:R-:W2:Y:S02]  /*9500*/  @!P0 SYNCS.PHASECHK.TRANS64 P0, [R0+URZ], R3 ;  /* 0x00000003000085a7 */ /* 0x000ea400080010ff */
[----:B--2---:R-:W-:Y:S05]  /*9510*/  @!P0 BRA `(.L_x_195) ;  /* 0xfffffffc00f08947 */ /* 0x004fea000383ffff */
[----:B------:R-:W-:Y:S05]  /*9520*/  BRA `(.L_x_196) ;  /* 0xffffffa000a87947 */ /* 0x000fea000383ffff */
.L_x_65:
[----:B------:R-:W-:-:S07]  /*9530*/  MOV R0, UR4 ;  /* 0x0000000400007c02 */ /* 0x000fce0008000f00 */
.L_x_197:
[----:B-1----:R1:W2:Y:S02]  /*9540*/  SYNCS.PHASECHK.TRANS64.TRYWAIT P0, [R0+URZ], R3 ;  /* 0x00000003000075a7 */ /* 0x0022a400080011ff */
[----:B--2---:R-:W-:Y:S05]  /*9550*/  @!P0 NANOSLEEP.SYNCS 0x989680 ;  /* 0x009896800000895d */ /* 0x004fea0003900000 */
[----:B------:R-:W2:Y:S02]  /*9560*/  @!P0 SYNCS.PHASECHK.TRANS64 P0, [R0+URZ], R3 ;  /* 0x00000003000085a7 */ /* 0x000ea400080010ff */
[----:B--2---:R-:W-:Y:S05]  /*9570*/  @!P0 BRA `(.L_x_197) ;  /* 0xfffffffc00f08947 */ /* 0x004fea000383ffff */
[----:B------:R-:W-:Y:S05]  /*9580*/  BRA `(.L_x_198) ;  /* 0xffffffa000b47947 */ /* 0x000fea000383ffff */
.L_x_66:
[----:B------:R-:W-:-:S07]  /*9590*/  MOV R0, UR4 ;  /* 0x0000000400007c02 */ /* 0x000fce0008000f00 */
.L_x_199:
[----:B-1----:R1:W2:Y:S02]  /*95a0*/  SYNCS.PHASECHK.TRANS64.TRYWAIT P0, [R0+URZ], R3 ;  /* 0x00000003000075a7 */ /* 0x0022a400080011ff */
[----:B--2---:R-:W-:Y:S05]  /*95b0*/  @!P0 NANOSLEEP.SYNCS 0x989680 ;  /* 0x009896800000895d */ /* 0x004fea0003900000 */
[----:B------:R-:W2:Y:S02]  /*95c0*/  @!P0 SYNCS.PHASECHK.TRANS64 P0, [R0+URZ], R3 ;  /* 0x00000003000085a7 */ /* 0x000ea400080010ff */
[----:B--2---:R-:W-:Y:S05]  /*95d0*/  @!P0 BRA `(.L_x_199) ;  /* 0xfffffffc00f08947 */ /* 0x004fea000383ffff */
[----:B------:R-:W-:Y:S05]  /*95e0*/  BRA `(.L_x_200) ;  /* 0xffffffa000c07947 */ /* 0x000fea000383ffff */
.L_x_67:
[----:B------:R-:W-:-:S07]  /*95f0*/  MOV R0, UR4 ;  /* 0x0000000400007c02 */ /* 0x000fce0008000f00 */
.L_x_201:
[----:B-1----:R1:W2:Y:S02]  /*9600*/  SYNCS.PHASECHK.TRANS64.TRYWAIT P0, [R0+URZ], R3 ;  /* 0x00000003000075a7 */ /* 0x0022a400080011ff */
[----:B--2---:R-:W-:Y:S05]  /*9610*/  @!P0 NANOSLEEP.SYNCS 0x989680 ;  /* 0x009896800000895d */ /* 0x004fea0003900000 */
[----:B------:R-:W2:Y:S02]  /*9620*/  @!P0 SYNCS.PHASECHK.TRANS64 P0, [R0+URZ], R3 ;  /* 0x00000003000085a7 */ /* 0x000ea400080010ff */
[----:B--2---:R-:W-:Y:S05]  /*9630*/  @!P0 BRA `(.L_x_201) ;  /* 0xfffffffc00f08947 */ /* 0x004fea000383ffff */
[----:B------:R-:W-:Y:S05]  /*9640*/  BRA `(.L_x_202) ;  /* 0xffffffa000cc7947 */ /* 0x000fea000383ffff */
.L_x_68:
[----:B------:R-:W-:-:S07]  /*9650*/  MOV R0, UR4 ;  /* 0x0000000400007c02 */ /* 0x000fce0008000f00 */
.L_x_203:
[----:B-1----:R1:W2:Y:S02]  /*9660*/  SYNCS.PHASECHK.TRANS64.TRYWAIT P0, [R0+URZ], R3 ;  /* 0x00000003000075a7 */ /* 0x0022a400080011ff */
[----:B--2---:R-:W-:Y:S05]  /*9670*/  @!P0 NANOSLEEP.SYNCS 0x989680 ;  /* 0x009896800000895d */ /* 0x004fea0003900000 */
[----:B------:R-:W2:Y:S02]  /*9680*/  @!P0 SYNCS.PHASECHK.TRANS64 P0, [R0+URZ], R3 ;  /* 0x00000003000085a7 */ /* 0x000ea400080010ff */
[----:B--2---:R-:W-:Y:S05]  /*9690*/  @!P0 BRA `(.L_x_203) ;  /* 0xfffffffc00f08947 */ /* 0x004fea000383ffff */
[----:B------:R-:W-:Y:S05]  /*96a0*/  BRA `(.L_x_204) ;  /* 0xffffffa000d87947 */ /* 0x000fea000383ffff */
.L_x_69:
[----:B------:R-:W-:-:S07]  /*96b0*/  MOV R0, UR4 ;  /* 0x0000000400007c02 */ /* 0x000fce0008000f00 */
.L_x_205:
[----:B-1----:R1:W2:Y:S02]  /*96c0*/  SYNCS.PHASECHK.TRANS64.TRYWAIT P0, [R0+URZ], R3 ;  /* 0x00000003000075a7 */ /* 0x0022a400080011ff */
[----:B--2---:R-:W-:Y:S05]  /*96d0*/  @!P0 NANOSLEEP.SYNCS 0x989680 ;  /* 0x009896800000895d */ /* 0x004fea0003900000 */
[----:B------:R-:W2:Y:S02]  /*96e0*/  @!P0 SYNCS.PHASECHK.TRANS64 P0, [R0+URZ], R3 ;  /* 0x00000003000085a7 */ /* 0x000ea400080010ff */
[----:B--2---:R-:W-:Y:S05]  /*96f0*/  @!P0 BRA `(.L_x_205) ;  /* 0xfffffffc00f08947 */ /* 0x004fea000383ffff */
[----:B------:R-:W-:Y:S05]  /*9700*/  BRA `(.L_x_206) ;  /* 0xffffffa000e47947 */ /* 0x000fea000383ffff */
.L_x_70:
[----:B------:R-:W-:-:S07]  /*9710*/  MOV R0, UR4 ;  /* 0x0000000400007c02 */ /* 0x000fce0008000f00 */
.L_x_207:
[----:B-1----:R1:W2:Y:S02]  /*9720*/  SYNCS.PHASECHK.TRANS64.TRYWAIT P0, [R0+URZ], R3 ;  /* 0x00000003000075a7 */ /* 0x0022a400080011ff */
[----:B--2---:R-:W-:Y:S05]  /*9730*/  @!P0 NANOSLEEP.SYNCS 0x989680 ;  /* 0x009896800000895d */ /* 0x004fea0003900000 */
[----:B------:R-:W2:Y:S02]  /*9740*/  @!P0 SYNCS.PHASECHK.TRANS64 P0, [R0+URZ], R3 ;  /* 0x00000003000085a7 */ /* 0x000ea400080010ff */
[----:B--2---:R-:W-:Y:S05]  /*9750*/  @!P0 BRA `(.L_x_207) ;  /* 0xfffffffc00f08947 */ /* 0x004fea000383ffff */
[----:B------:R-:W-:Y:S05]  /*9760*/  BRA `(.L_x_208) ;  /* 0xffffffa000f07947 */ /* 0x000fea000383ffff */
.L_x_71:
[----:B------:R-:W-:-:S07]  /*9770*/  MOV R0, UR4 ;  /* 0x0000000400007c02 */ /* 0x000fce0008000f00 */
.L_x_209:
[----:B-1----:R1:W2:Y:S02]  /*9780*/  SYNCS.PHASECHK.TRANS64.TRYWAIT P0, [R0+URZ], R3 ;  /* 0x00000003000075a7 */ /* 0x0022a400080011ff */
[----:B--2---:R-:W-:Y:S05]  /*9790*/  @!P0 NANOSLEEP.SYNCS 0x989680 ;  /* 0x009896800000895d */ /* 0x004fea0003900000 */
[----:B------:R-:W2:Y:S02]  /*97a0*/  @!P0 SYNCS.PHASECHK.TRANS64 P0, [R0+URZ], R3 ;  /* 0x00000003000085a7 */ /* 0x000ea400080010ff */
[----:B--2---:R-:W-:Y:S05]  /*97b0*/  @!P0 BRA `(.L_x_209) ;  /* 0xfffffffc00f08947 */ /* 0x004fea000383ffff */
[----:B------:R-:W-:Y:S05]  /*97c0*/  BRA `(.L_x_210) ;  /* 0xffffffa000fc7947 */ /* 0x000fea000383ffff */
.L_x_72:
[----:B------:R-:W-:-:S07]  /*97d0*/  MOV R0, UR4 ;  /* 0x0000000400007c02 */ /* 0x000fce0008000f00 */
.L_x_211:
[----:B-1----:R1:W2:Y:S02]  /*97e0*/  SYNCS.PHASECHK.TRANS64.TRYWAIT P0, [R0+URZ], R3 ;  /* 0x00000003000075a7 */ /* 0x0022a400080011ff */
[----:B--2---:R-:W-:Y:S05]  /*97f0*/  @!P0 NANOSLEEP.SYNCS 0x989680 ;  /* 0x009896800000895d */ /* 0x004fea0003900000 */
[----:B------:R-:W2:Y:S02]  /*9800*/  @!P0 SYNCS.PHASECHK.TRANS64 P0, [R0+URZ], R3 ;  /* 0x00000003000085a7 */ /* 0x000ea400080010ff */
[----:B--2---:R-:W-:Y:S05]  /*9810*/  @!P0 BRA `(.L_x_211) ;  /* 0xfffffffc00f08947 */ /* 0x004fea000383ffff */
[----:B------:R-:W-:Y:S05]  /*9820*/  BRA `(.L_x_212) ;  /* 0xffffffa400087947 */ /* 0x000fea000383ffff */
.L_x_73:
[----:B------:R-:W-:-:S07]  /*9830*/  MOV R0, UR4 ;  /* 0x0000000400007c02 */ /* 0x000fce0008000f00 */
.L_x_213:
[----:B-1----:R1:W2:Y:S02]  /*9840*/  SYNCS.PHASECHK.TRANS64.TRYWAIT P0, [R0+URZ], R3 ;  /* 0x00000003000075a7 */ /* 0x0022a400080011ff */
[----:B--2---:R-:W-:Y:S05]  /*9850*/  @!P0 NANOSLEEP.SYNCS 0x989680 ;  /* 0x009896800000895d */ /* 0x004fea0003900000 */
[----:B------:R-:W2:Y:S02]  /*9860*/  @!P0 SYNCS.PHASECHK.TRANS64 P0, [R0+URZ], R3 ;  /* 0x00000003000085a7 */ /* 0x000ea400080010ff */
[----:B--2---:R-:W-:Y:S05]  /*9870*/  @!P0 BRA `(.L_x_213) ;  /* 0xfffffffc00f08947 */ /* 0x004fea000383ffff */
[----:B------:R-:W-:Y:S05]  /*9880*/  BRA `(.L_x_214) ;  /* 0xffffffa400147947 */ /* 0x000fea000383ffff */
.L_x_74:
[----:B------:R-:W-:-:S07]  /*9890*/  MOV R0, UR4 ;  /* 0x0000000400007c02 */ /* 0x000fce0008000f00 */
.L_x_215:
[----:B-1----:R1:W2:Y:S02]  /*98a0*/  SYNCS.PHASECHK.TRANS64.TRYWAIT P0, [R0+URZ], R3 ;  /* 0x00000003000075a7 */ /* 0x0022a400080011ff */
[----:B--2---:R-:W-:Y:S05]  /*98b0*/  @!P0 NANOSLEEP.SYNCS 0x989680 ;  /* 0x009896800000895d */ /* 0x004fea0003900000 */
[----:B------:R-:W2:Y:S02]  /*98c0*/  @!P0 SYNCS.PHASECHK.TRANS64 P0, [R0+URZ], R3 ;  /* 0x00000003000085a7 */ /* 0x000ea400080010ff */
[----:B--2---:R-:W-:Y:S05]  /*98d0*/  @!P0 BRA `(.L_x_215) ;  /* 0xfffffffc00f08947 */ /* 0x004fea000383ffff */
[----:B------:R-:W-:Y:S05]  /*98e0*/  BRA `(.L_x_216) ;  /* 0xffffffa400207947 */ /* 0x000fea000383ffff */
.L_x_75:
[----:B------:R-:W-:-:S07]  /*98f0*/  MOV R0, UR4 ;  /* 0x0000000400007c02 */ /* 0x000fce0008000f00 */
.L_x_217:
[----:B-1----:R1:W2:Y:S02]  /*9900*/  SYNCS.PHASECHK.TRANS64.TRYWAIT P0, [R0+URZ], R3 ;  /* 0x00000003000075a7 */ /* 0x0022a400080011ff */
[----:B--2---:R-:W-:Y:S05]  /*9910*/  @!P0 NANOSLEEP.SYNCS 0x989680 ;  /* 0x009896800000895d */ /* 0x004fea0003900000 */
[----:B------:R-:W2:Y:S02]  /*9920*/  @!P0 SYNCS.PHASECHK.TRANS64 P0, [R0+URZ], R3 ;  /* 0x00000003000085a7 */ /* 0x000ea400080010ff */
[----:B--2---:R-:W-:Y:S05]  /*9930*/  @!P0 BRA `(.L_x_217) ;  /* 0xfffffffc00f08947 */ /* 0x004fea000383ffff */
[----:B------:R-:W-:Y:S05]  /*9940*/  BRA `(.L_x_218) ;  /* 0xffffffa4002c7947 */ /* 0x000fea000383ffff */
.L_x_76:
[----:B------:R-:W-:-:S07]  /*9950*/  MOV R0, UR4 ;  /* 0x0000000400007c02 */ /* 0x000fce0008000f00 */
.L_x_219:
[----:B-1----:R1:W2:Y:S02]  /*9960*/  SYNCS.PHASECHK.TRANS64.TRYWAIT P0, [R0+URZ], R3 ;  /* 0x00000003000075a7 */ /* 0x0022a400080011ff */
[----:B--2---:R-:W-:Y:S05]  /*9970*/  @!P0 NANOSLEEP.SYNCS 0x989680 ;  /* 0x009896800000895d */ /* 0x004fea0003900000 */
[----:B------:R-:W2:Y:S02]  /*9980*/  @!P0 SYNCS.PHASECHK.TRANS64 P0, [R0+URZ], R3 ;  /* 0x00000003000085a7 */ /* 0x000ea400080010ff */
[----:B--2---:R-:W-:Y:S05]  /*9990*/  @!P0 BRA `(.L_x_219) ;  /* 0xfffffffc00f08947 */ /* 0x004fea000383ffff */
[----:B------:R-:W-:Y:S05]  /*99a0*/  BRA `(.L_x_220) ;  /* 0xffffffa400387947 */ /* 0x000fea000383ffff */
.L_x_77:
[----:B------:R-:W-:-:S07]  /*99b0*/  MOV R0, UR4 ;  /* 0x0000000400007c02 */ /* 0x000fce0008000f00 */
.L_x_221:
[----:B-1----:R1:W2:Y:S02]  /*99c0*/  SYNCS.PHASECHK.TRANS64.TRYWAIT P0, [R0+URZ], R3 ;  /* 0x00000003000075a7 */ /* 0x0022a400080011ff */
[----:B--2---:R-:W-:Y:S05]  /*99d0*/  @!P0 NANOSLEEP.SYNCS 0x989680 ;  /* 0x009896800000895d */ /* 0x004fea0003900000 */
[----:B------:R-:W2:Y:S02]  /*99e0*/  @!P0 SYNCS.PHASECHK.TRANS64 P0, [R0+URZ], R3 ;  /* 0x00000003000085a7 */ /* 0x000ea400080010ff */
[----:B--2---:R-:W-:Y:S05]  /*99f0*/  @!P0 BRA `(.L_x_221) ;  /* 0xfffffffc00f08947 */ /* 0x004fea000383ffff */
[----:B------:R-:W-:Y:S05]  /*9a00*/  BRA `(.L_x_222) ;  /* 0xffffffa400447947 */ /* 0x000fea000383ffff */
.L_x_78:
[----:B------:R-:W-:-:S07]  /*9a10*/  MOV R0, UR4 ;  /* 0x0000000400007c02 */ /* 0x000fce0008000f00 */
.L_x_223:
[----:B-1----:R1:W2:Y:S02]  /*9a20*/  SYNCS.PHASECHK.TRANS64.TRYWAIT P0, [R0+URZ], R3 ;  /* 0x00000003000075a7 */ /* 0x0022a400080011ff */
[----:B--2---:R-:W-:Y:S05]  /*9a30*/  @!P0 NANOSLEEP.SYNCS 0x989680 ;  /* 0x009896800000895d */ /* 0x004fea0003900000 */
[----:B------:R-:W2:Y:S02]  /*9a40*/  @!P0 SYNCS.PHASECHK.TRANS64 P0, [R0+URZ], R3 ;  /* 0x00000003000085a7 */ /* 0x000ea400080010ff */
[----:B--2---:R-:W-:Y:S05]  /*9a50*/  @!P0 BRA `(.L_x_223) ;  /* 0xfffffffc00f08947 */ /* 0x004fea000383ffff */
[----:B------:R-:W-:Y:S05]  /*9a60*/  BRA `(.L_x_224) ;  /* 0xffffffa400507947 */ /* 0x000fea000383ffff */
.L_x_79:
[----:B------:R-:W-:-:S07]  /*9a70*/  MOV R0, UR4 ;  /* 0x0000000400007c02 */ /* 0x000fce0008000f00 */
.L_x_225:
[----:B-1----:R1:W2:Y:S02]  /*9a80*/  SYNCS.PHASECHK.TRANS64.TRYWAIT P0, [R0+URZ], R3 ;  /* 0x00000003000075a7 */ /* 0x0022a400080011ff */
[----:B--2---:R-:W-:Y:S05]  /*9a90*/  @!P0 NANOSLEEP.SYNCS 0x989680 ;  /* 0x009896800000895d */ /* 0x004fea0003900000 */
[----:B------:R-:W2:Y:S02]  /*9aa0*/  @!P0 SYNCS.PHASECHK.TRANS64 P0, [R0+URZ], R3 ;  /* 0x00000003000085a7 */ /* 0x000ea400080010ff */
[----:B--2---:R-:W-:Y:S05]  /*9ab0*/  @!P0 BRA `(.L_x_225) ;  /* 0xfffffffc00f08947 */ /* 0x004fea000383ffff */
[----:B------:R-:W-:Y:S05]  /*9ac0*/  BRA `(.L_x_226) ;  /* 0xffffffa4005c7947 */ /* 0x000fea000383ffff */
.L_x_80:
[----:B------:R-:W-:-:S07]  /*9ad0*/  MOV R0, UR4 ;  /* 0x0000000400007c02 */ /* 0x000fce0008000f00 */
.L_x_227:
[----:B-1----:R1:W2:Y:S02]  /*9ae0*/  SYNCS.PHASECHK.TRANS64.TRYWAIT P0, [R0+URZ], R3 ;  /* 0x00000003000075a7 */ /* 0x0022a400080011ff */
[----:B--2---:R-:W-:Y:S05]  /*9af0*/  @!P0 NANOSLEEP.SYNCS 0x989680 ;  /* 0x009896800000895d */ /* 0x004fea0003900000 */
[----:B------:R-:W2:Y:S02]  /*9b00*/  @!P0 SYNCS.PHASECHK.TRANS64 P0, [R0+URZ], R3 ;  /* 0x00000003000085a7 */ /* 0x000ea400080010ff */
[----:B--2---:R-:W-:Y:S05]  /*9b10*/  @!P0 BRA `(.L_x_227) ;  /* 0xfffffffc00f08947 */ /* 0x004fea000383ffff */
[----:B------:R-:W-:Y:S05]  /*9b20*/  BRA `(.L_x_228) ;  /* 0xffffffa400687947 */ /* 0x000fea000383ffff */
.L_x_81:
[----:B------:R-:W-:-:S07]  /*9b30*/  MOV R0, UR4 ;  /* 0x0000000400007c02 */ /* 0x000fce0008000f00 */
.L_x_229:
[----:B-1----:R1:W2:Y:S02]  /*9b40*/  SYNCS.PHASECHK.TRANS64.TRYWAIT P0, [R0+URZ], R3 ;  /* 0x00000003000075a7 */ /* 0x0022a400080011ff */
[----:B--2---:R-:W-:Y:S05]  /*9b50*/  @!P0 NANOSLEEP.SYNCS 0x989680 ;  /* 0x009896800000895d */ /* 0x004fea0003900000 */
[----:B------:R-:W2:Y:S02]  /*9b60*/  @!P0 SYNCS.PHASECHK.TRANS64 P0, [R0+URZ], R3 ;  /* 0x00000003000085a7 */ /* 0x000ea400080010ff */
[----:B--2---:R-:W-:Y:S05]  /*9b70*/  @!P0 BRA `(.L_x_229) ;  /* 0xfffffffc00f08947 */ /* 0x004fea000383ffff */
[----:B------:R-:W-:Y:S05]  /*9b80*/  BRA `(.L_x_230) ;  /* 0xffffffa400747947 */ /* 0x000fea000383ffff */
.L_x_82:
[----:B------:R-:W-:-:S07]  /*9b90*/  MOV R0, UR4 ;  /* 0x0000000400007c02 */ /* 0x000fce0008000f00 */
.L_x_231:
[----:B-1----:R1:W2:Y:S02]  /*9ba0*/  SYNCS.PHASECHK.TRANS64.TRYWAIT P0, [R0+URZ], R3 ;  /* 0x00000003000075a7 */ /* 0x0022a400080011ff */
[----:B--2---:R-:W-:Y:S05]  /*9bb0*/  @!P0 NANOSLEEP.SYNCS 0x989680 ;  /* 0x009896800000895d */ /* 0x004fea0003900000 */
[----:B------:R-:W2:Y:S02]  /*9bc0*/  @!P0 SYNCS.PHASECHK.TRANS64 P0, [R0+URZ], R3 ;  /* 0x00000003000085a7 */ /* 0x000ea400080010ff */
[----:B--2---:R-:W-:Y:S05]  /*9bd0*/  @!P0 BRA `(.L_x_231) ;  /* 0xfffffffc00f08947 */ /* 0x004fea000383ffff */
[----:B------:R-:W-:Y:S05]  /*9be0*/  BRA `(.L_x_232) ;  /* 0xffffffa400807947 */ /* 0x000fea000383ffff */
.L_x_83:
[----:B------:R-:W-:-:S07]  /*9bf0*/  MOV R0, UR4 ;  /* 0x0000000400007c02 */ /* 0x000fce0008000f00 */
.L_x_233:
[----:B-1----:R1:W2:Y:S02]  /*9c00*/  SYNCS.PHASECHK.TRANS64.TRYWAIT P0, [R0+URZ], R3 ;  /* 0x00000003000075a7 */ /* 0x0022a400080011ff */
[----:B--2---:R-:W-:Y:S05]  /*9c10*/  @!P0 NANOSLEEP.SYNCS 0x989680 ;  /* 0x009896800000895d */ /* 0x004fea0003900000 */
[----:B------:R-:W2:Y:S02]  /*9c20*/  @!P0 SYNCS.PHASECHK.TRANS64 P0, [R0+URZ], R3 ;  /* 0x00000003000085a7 */ /* 0x000ea400080010ff */
[----:B--2---:R-:W-:Y:S05]  /*9c30*/  @!P0 BRA `(.L_x_233) ;  /* 0xfffffffc00f08947 */ /* 0x004fea000383ffff */
[----:B------:R-:W-:Y:S05]  /*9c40*/  BRA `(.L_x_234) ;  /* 0xffffffa4008c7947 */ /* 0x000fea000383ffff */
.L_x_86:
[----:B--2---:R2:W3:Y:S02]  /*9c50*/  SYNCS.PHASECHK.TRANS64.TRYWAIT P0, [R2+URZ+0x310], R4 ;  /* 0x00031004020075a7 */ /* 0x0044e400080011ff */
[----:B---3--:R-:W-:Y:S05]  /*9c60*/  @!P0 NANOSLEEP.SYNCS 0x989680 ;  /* 0x009896800000895d */ /* 0x008fea0003900000 */
[----:B------:R-:W3:Y:S02]  /*9c70*/  @!P0 SYNCS.PHASECHK.TRANS64 P0, [R2+URZ+0x310], R4 ;  /* 0x00031004020085a7 */ /* 0x000ee400080010ff */
[----:B---3--:R-:W-:Y:S05]  /*9c80*/  @!P0 BRA `(.L_x_86) ;  /* 0xfffffffc00f08947 */ /* 0x008fea000383ffff */
[----:B------:R-:W-:Y:S05]  /*9c90*/  BRA `(.L_x_235) ;  /* 0xffffffa400e87947 */ /* 0x000fea000383ffff */
.L_x_87:
[----:B------:R-:W-:-:S07]  /*9ca0*/  MOV R2, UR5 ;  /* 0x0000000500027c02 */ /* 0x000fce0008000f00 */
.L_x_236:
[----:B--2---:R2:W3:Y:S02]  /*9cb0*/  SYNCS.PHASECHK.TRANS64.TRYWAIT P0, [R2+URZ+0x2c0], R5 ;  /* 0x0002c005020075a7 */ /* 0x0044e400080011ff */
[----:B---3--:R-:W-:Y:S05]  /*9cc0*/  @!P0 NANOSLEEP.SYNCS 0x989680 ;  /* 0x009896800000895d */ /* 0x008fea0003900000 */
[----:B------:R-:W3:Y:S02]  /*9cd0*/  @!P0 SYNCS.PHASECHK.TRANS64 P0, [R2+URZ+0x2c0], R5 ;  /* 0x0002c005020085a7 */ /* 0x000ee400080010ff */
[----:B---3--:R-:W-:Y:S05]  /*9ce0*/  @!P0 BRA `(.L_x_236) ;  /* 0xfffffffc00f08947 */ /* 0x008fea000383ffff */
[----:B------:R-:W-:Y:S05]  /*9cf0*/  BRA `(.L_x_237) ;  /* 0xffffffa400f87947 */ /* 0x000fea000383ffff */
.L_x_88:
[----:B--2---:R2:W3:Y:S02]  /*9d00*/  SYNCS.PHASECHK.TRANS64.TRYWAIT P1, [R2+URZ+0x2b0], R4 ;  /* 0x0002b004020075a7 */ /* 0x0044e400080211ff */
[----:B---3--:R-:W-:Y:S05]  /*9d10*/  @!P1 NANOSLEEP.SYNCS 0x989680 ;  /* 0x009896800000995d */ /* 0x008fea0003900000 */
[----:B------:R-:W3:Y:S02]  /*9d20*/  @!P1 SYNCS.PHASECHK.TRANS64 P1, [R2+URZ+0x2b0], R4 ;  /* 0x0002b004020095a7 */ /* 0x000ee400080210ff */
[----:B---3--:R-:W-:Y:S05]  /*9d30*/  @!P1 BRA `(.L_x_88) ;  /* 0xfffffffc00f09947 */ /* 0x008fea000383ffff */
[----:B------:R-:W-:Y:S05]  /*9d40*/  BRA `(.L_x_238) ;  /* 0xffffffa800287947 */ /* 0x000fea000383ffff */
.L_x_91:
[----:B------:R-:W-:-:S07]  /*9d50*/  MOV R0, UR5 ;  /* 0x0000000500007c02 */ /* 0x000fce0008000f00 */
.L_x_239:
[----:B--2---:R2:W3:Y:S02]  /*9d60*/  SYNCS.PHASECHK.TRANS64.TRYWAIT P0, [R0+URZ+0x2c0], R2 ;  /* 0x0002c002000075a7 */ /* 0x0044e400080011ff */
[----:B---3--:R-:W-:Y:S05]  /*9d70*/  @!P0 NANOSLEEP.SYNCS 0x989680 ;  /* 0x009896800000895d */ /* 0x008fea0003900000 */
[----:B------:R-:W3:Y:S02]  /*9d80*/  @!P0 SYNCS.PHASECHK.TRANS64 P0, [R0+URZ+0x2c0], R2 ;  /* 0x0002c002000085a7 */ /* 0x000ee400080010ff */
[----:B---3--:R-:W-:Y:S05]  /*9d90*/  @!P0 BRA `(.L_x_239) ;  /* 0xfffffffc00f08947 */ /* 0x008fea000383ffff */
[----:B------:R-:W-:Y:S05]  /*9da0*/  BRA `(.L_x_90) ;  /* 0xffffffa8007c7947 */ /* 0x000fea000383ffff */
.L_x_100:
[----:B--2---:R-:W-:-:S04]  /*9db0*/  MOV R5, UR4 ;  /* 0x0000000400057c02 */ /* 0x004fc80008000f00 */
[----:B------:R2:W3:Y:S03]  /*9dc0*/  SYNCS.PHASECHK.TRANS64.TRYWAIT P0, [R5+URZ+0x8], R6 ;  /* 0x00000806050075a7 */ /* 0x0004e600080011ff */
[----:B---3--:R-:W-:Y:S05]  /*9dd0*/  @!P0 NANOSLEEP.SYNCS 0x989680 ;  /* 0x009896800000895d */ /* 0x008fea0003900000 */
[----:B------:R-:W3:Y:S02]  /*9de0*/  @!P0 SYNCS.PHASECHK.TRANS64 P0, [R5+URZ+0x8], R6 ;  /* 0x00000806050085a7 */ /* 0x000ee400080010ff */
[----:B---3--:R-:W-:Y:S05]  /*9df0*/  @!P0 BRA `(.L_x_100) ;  /* 0xfffffffc00ec8947 */ /* 0x008fea000383ffff */
[----:B------:R-:W-:Y:S05]  /*9e00*/  BRA `(.L_x_99) ;  /* 0xffffffac00307947 */ /* 0x000fea000383ffff */
.L_x_102:
[----:B------:R-:W-:Y:S01]  /*9e10*/  BSSY B0, `(.L_x_240) ;  /* 0x0000006000007945 */ /* 0x000fe20003800000 */
[----:B------:R-:W-:-:S07]  /*9e20*/  MOV R15, 0xffffffff ;  /* 0xffffffff000f7802 */ /* 0x000fce0000000f00 */
[----:B-12--5:R-:W-:Y:S05]  /*9e30*/  WARPSYNC.COLLECTIVE R15, `(.L_x_241) ;  /* 0x000000000f0c7348 */ /* 0x026fea0003c00000 */
[----:B------:R-:W-:Y:S02]  /*9e40*/  ELECT P6, UR79, PT ;  /* 0x00000000004f782f */ /* 0x000fe400038c0000 */
[----:B------:R-:W-:Y:S01]  /*9e50*/  MOV R14, UR79 ;  /* 0x0000004f000e7c02 */ /* 0x000fe20008000f00 */
[----:B-12--5:R-:W-:Y:S10]  /*9e60*/  ENDCOLLECTIVE ;  /* 0x000000000000791b */ /* 0x026ff40003800000 */
.L_x_241:
[----:B------:R-:W-:Y:S05]  /*9e70*/  BSYNC B0 ;  /* 0x0000000000007941 */ /* 0x000fea0003800000 */
.L_x_240:
[----:B------:R-:W-:Y:S01]  /*9e80*/  PLOP3.LUT P0, PT, P6, PT, PT, 0x80, 0x8 ;  /* 0x000000000008781c */ /* 0x000fe2000370f070 */
[----:B------:R-:W-:-:S12]  /*9e90*/  BRA `(.L_x_242) ;  /* 0xffffffac005c7947 */ /* 0x000fd8000383ffff */
.L_x_104:
[----:B--2---:R-:W-:-:S04]  /*9ea0*/  MOV R0, UR4 ;  /* 0x0000000400007c02 */ /* 0x004fc80008000f00 */
[----:B------:R2:W3:Y:S03]  /*9eb0*/  SYNCS.PHASECHK.TRANS64.TRYWAIT P0, [R0+URZ+0x8], R4 ;  /* 0x00000804000075a7 */ /* 0x0004e600080011ff */
[----:B---3--:R-:W-:Y:S05]  /*9ec0*/  @!P0 NANOSLEEP.SYNCS 0x989680 ;  /* 0x009896800000895d */ /* 0x008fea0003900000 */
[----:B------:R-:W3:Y:S02]  /*9ed0*/  @!P0 SYNCS.PHASECHK.TRANS64 P0, [R0+URZ+0x8], R4 ;  /* 0x00000804000085a7 */ /* 0x000ee400080010ff */
[----:B---3--:R-:W-:Y:S05]  /*9ee0*/  @!P0 BRA `(.L_x_104) ;  /* 0xfffffffc00ec8947 */ /* 0x008fea000383ffff */
[----:B------:R-:W-:Y:S05]  /*9ef0*/  BRA `(.L_x_103) ;  /* 0xffffffac00607947 */ /* 0x000fea000383ffff */
.L_x_105:
[----:B--2---:R2:W3:Y:S02]  /*9f00*/  SYNCS.PHASECHK.TRANS64.TRYWAIT P0, [R0+URZ+0x2b0], R4 ;  /* 0x0002b004000075a7 */ /* 0x0044e400080011ff */
[----:B---3--:R-:W-:Y:S05]  /*9f10*/  @!P0 NANOSLEEP.SYNCS 0x989680 ;  /* 0x009896800000895d */ /* 0x008fea0003900000 */
[----:B------:R-:W3:Y:S02]  /*9f20*/  @!P0 SYNCS.PHASECHK.TRANS64 P0, [R0+URZ+0x2b0], R4 ;  /* 0x0002b004000085a7 */ /* 0x000ee400080010ff */
[----:B---3--:R-:W-:Y:S05]  /*9f30*/  @!P0 BRA `(.L_x_105) ;  /* 0xfffffffc00f08947 */ /* 0x008fea000383ffff */
[----:B------:R-:W-:Y:S05]  /*9f40*/  BRA `(.L_x_243) ;  /* 0xffffffb000347947 */ /* 0x000fea000383ffff */
.L_x_107:
[----:B------:R-:W-:-:S07]  /*9f50*/  MOV R0, UR9 ;  /* 0x0000000900007c02 */ /* 0x000fce0008000f00 */
.L_x_244:
[----:B--2---:R2:W3:Y:S02]  /*9f60*/  SYNCS.PHASECHK.TRANS64.TRYWAIT P0, [R0+URZ+0x2f0], R4 ;  /* 0x0002f004000075a7 */ /* 0x0044e400080011ff */
[----:B---3--:R-:W-:Y:S05]  /*9f70*/  @!P0 NANOSLEEP.SYNCS 0x989680 ;  /* 0x009896800000895d */ /* 0x008fea0003900000 */
[----:B------:R-:W3:Y:S02]  /*9f80*/  @!P0 SYNCS.PHASECHK.TRANS64 P0, [R0+URZ+0x2f0], R4 ;  /* 0x0002f004000085a7 */ /* 0x000ee400080010ff */
[----:B---3--:R-:W-:Y:S05]  /*9f90*/  @!P0 BRA `(.L_x_244) ;  /* 0xfffffffc00f08947 */ /* 0x008fea000383ffff */
[----:B------:R-:W-:Y:S05]  /*9fa0*/  BRA `(.L_x_245) ;  /* 0xffffffb0007c7947 */ /* 0x000fea000383ffff */
.L_x_110:
[----:B------:R-:W-:Y:S07]  /*9fb0*/  MOV R0, UR7 ;  /* 0x0000000700007c02 */ /* 0x000fee0008000f00 */
.L_x_246:
[----:B--2---:R2:W3:Y:S02]  /*9fc0*/  SYNCS.PHASECHK.TRANS64.TRYWAIT P0, [R0+URZ], R4 ;  /* 0x00000004000075a7 */ /* 0x0044e400080011ff */
[----:B---3--:R-:W-:Y:S05]  /*9fd0*/  @!P0 NANOSLEEP.SYNCS 0x989680 ;  /* 0x009896800000895d */ /* 0x008fea0003900000 */
[----:B------:R-:W3:Y:S02]  /*9fe0*/  @!P0 SYNCS.PHASECHK.TRANS64 P0, [R0+URZ], R4 ;  /* 0x00000004000085a7 */ /* 0x000ee400080010ff */
[----:B---3--:R-:W-:Y:S05]  /*9ff0*/  @!P0 BRA `(.L_x_246) ;  /* 0xfffffffc00f08947 */ /* 0x008fea000383ffff */
[----:B------:R-:W-:Y:S05]  /*a000*/  BRA `(.L_x_109) ;  /* 0xffffffb000947947 */ /* 0x000fea000383ffff */
.L_x_114:
[----:B--2---:R-:W-:-:S07]  /*a010*/  MOV R0, UR7 ;  /* 0x0000000700007c02 */ /* 0x004fce0008000f00 */
.L_x_247:
[----:B--2---:R2:W3:Y:S02]  /*a020*/  SYNCS.PHASECHK.TRANS64.TRYWAIT P0, [R0+URZ], R2 ;  /* 0x00000002000075a7 */ /* 0x0044e400080011ff */
[----:B---3--:R-:W-:Y:S05]  /*a030*/  @!P0 NANOSLEEP.SYNCS 0x989680 ;  /* 0x009896800000895d */ /* 0x008fea0003900000 */
[----:B------:R-:W3:Y:S02]  /*a040*/  @!P0 SYNCS.PHASECHK.TRANS64 P0, [R0+URZ], R2 ;  /* 0x00000002000085a7 */ /* 0x000ee400080010ff */
[----:B---3--:R-:W-:Y:S05]  /*a050*/  @!P0 BRA `(.L_x_247) ;  /* 0xfffffffc00f08947 */ /* 0x008fea000383ffff */
[----:B------:R-:W-:Y:S05]  /*a060*/  BRA `(.L_x_248) ;  /* 0xffffffb4004c7947 */ /* 0x000fea000383ffff */
.L_x_115:
[----:B------:R-:W-:-:S07]  /*a070*/  MOV R0, UR7 ;  /* 0x0000000700007c02 */ /* 0x000fce0008000f00 */
.L_x_249:
[----:B-1----:R1:W2:Y:S02]  /*a080*/  SYNCS.PHASECHK.TRANS64.TRYWAIT P0, [R0+URZ], R3 ;  /* 0x00000003000075a7 */ /* 0x0022a400080011ff */
[----:B--2---:R-:W-:Y:S05]  /*a090*/  @!P0 NANOSLEEP.SYNCS 0x989680 ;  /* 0x009896800000895d */ /* 0x004fea0003900000 */
[----:B------:R-:W2:Y:S02]  /*a0a0*/  @!P0 SYNCS.PHASECHK.TRANS64 P0, [R0+URZ], R3 ;  /* 0x00000003000085a7 */ /* 0x000ea400080010ff */
[----:B--2---:R-:W-:Y:S05]  /*a0b0*/  @!P0 BRA `(.L_x_249) ;  /* 0xfffffffc00f08947 */ /* 0x004fea000383ffff */
[----:B------:R-:W-:Y:S05]  /*a0c0*/  BRA `(.L_x_250) ;  /* 0xffffffb400587947 */ /* 0x000fea000383ffff */
.L_x_116:
[----:B------:R-:W-:-:S07]  /*a0d0*/  MOV R0, UR7 ;  /* 0x0000000700007c02 */ /* 0x000fce0008000f00 */
.L_x_251:
[----:B-1----:R1:W2:Y:S02]  /*a0e0*/  SYNCS.PHASECHK.TRANS64.TRYWAIT P0, [R0+URZ], R3 ;  /* 0x00000003000075a7 */ /* 0x0022a400080011ff */
[----:B--2---:R-:W-:Y:S05]  /*a0f0*/  @!P0 NANOSLEEP.SYNCS 0x989680 ;  /* 0x009896800000895d */ /* 0x004fea0003900000 */
[----:B------:R-:W2:Y:S02]  /*a100*/  @!P0 SYNCS.PHASECHK.TRANS64 P0, [R0+URZ], R3 ;  /* 0x00000003000085a7 */ /* 0x000ea400080010ff */
[----:B--2---:R-:W-:Y:S05]  /*a110*/  @!P0 BRA `(.L_x_251) ;  /* 0xfffffffc00f08947 */ /* 0x004fea000383ffff */
[----:B------:R-:W-:Y:S05]  /*a120*/  BRA `(.L_x_252) ;  /* 0xffffffb400647947 */ /* 0x000fea000383ffff */
.L_x_119:
[----:B------:R-:W-:-:S07]  /*a130*/  MOV R0, UR6 ;  /* 0x0000000600007c02 */ /* 0x000fce0008000f00 */
.L_x_253:
[----:B-1----:R1:W2:Y:S02]  /*a140*/  SYNCS.PHASECHK.TRANS64.TRYWAIT P1, [R0+URZ+0x330], R2 ;  /* 0x00033002000075a7 */ /* 0x0022a400080211ff */
[----:B--2---:R-:W-:Y:S05]  /*a150*/  @!P1 NANOSLEEP.SYNCS 0x989680 ;  /* 0x009896800000995d */ /* 0x004fea0003900000 */
[----:B------:R-:W2:Y:S02]  /*a160*/  @!P1 SYNCS.PHASECHK.TRANS64 P1, [R0+URZ+0x330], R2 ;  /* 0x00033002000095a7 */ /* 0x000ea400080210ff */
[----:B--2---:R-:W-:Y:S05]  /*a170*/  @!P1 BRA `(.L_x_253) ;  /* 0xfffffffc00f09947 */ /* 0x004fea000383ffff */
[----:B------:R-:W-:Y:S05]  /*a180*/  BRA `(.L_x_254) ;  /* 0xffffffb400b07947 */ /* 0x000fea000383ffff */
.L_x_124:
[----:B---3--:R3:W4:Y:S02]  /*a190*/  SYNCS.PHASECHK.TRANS64.TRYWAIT P0, [R7+URZ+0x2b0], R0 ;  /* 0x0002b000070075a7 */ /* 0x00872400080011ff */
[----:B----4-:R-:W-:Y:S05]  /*a1a0*/  @!P0 NANOSLEEP.SYNCS 0x989680 ;  /* 0x009896800000895d */ /* 0x010fea0003900000 */
[----:B------:R-:W4:Y:S02]  /*a1b0*/  @!P0 SYNCS.PHASECHK.TRANS64 P0, [R7+URZ+0x2b0], R0 ;  /* 0x0002b000070085a7 */ /* 0x000f2400080010ff */
[----:B----4-:R-:W-:Y:S05]  /*a1c0*/  @!P0 BRA `(.L_x_124) ;  /* 0xfffffffc00f08947 */ /* 0x010fea000383ffff */
[----:B------:R-:W-:Y:S05]  /*a1d0*/  BRA `(.L_x_255) ;  /* 0xffffffb800c87947 */ /* 0x000fea000383ffff */
.L_x_127:
[----:B-1----:R-:W-:Y:S07]  /*a1e0*/  MOV R0, UR19 ;  /* 0x0000001300007c02 */ /* 0x002fee0008000f00 */
.L_x_256:
[----:B-1----:R1:W3:Y:S02]  /*a1f0*/  SYNCS.PHASECHK.TRANS64.TRYWAIT P2, [R0+URZ+0x2a8], R7 ;  /* 0x0002a807000075a7 */ /* 0x0022e400080411ff */
[----:B---3--:R-:W-:Y:S05]  /*a200*/  @!P2 NANOSLEEP.SYNCS 0x989680 ;  /* 0x009896800000a95d */ /* 0x008fea0003900000 */
[----:B------:R-:W3:Y:S02]  /*a210*/  @!P2 SYNCS.PHASECHK.TRANS64 P2, [R0+URZ+0x2a8], R7 ;  /* 0x0002a8070000a5a7 */ /* 0x000ee400080410ff */
[----:B---3--:R-:W-:Y:S05]  /*a220*/  @!P2 BRA `(.L_x_256) ;  /* 0xfffffffc00f0a947 */ /* 0x008fea000383ffff */
[----:B------:R-:W-:Y:S05]  /*a230*/  BRA `(.L_x_126) ;  /* 0xffffffc000107947 */ /* 0x000fea000383ffff */
.L_x_130:
[----:B-1----:R-:W-:Y:S07]  /*a240*/  MOV R0, UR19 ;  /* 0x0000001300007c02 */ /* 0x002fee0008000f00 */
.L_x_257:
[----:B-1----:R1:W3:Y:S02]  /*a250*/  SYNCS.PHASECHK.TRANS64.TRYWAIT P0, [R0+URZ+0x298], R6 ;  /* 0x00029806000075a7 */ /* 0x0022e400080011ff */
[----:B---3--:R-:W-:Y:S05]  /*a260*/  @!P0 NANOSLEEP.SYNCS 0x989680 ;  /* 0x009896800000895d */ /* 0x008fea0003900000 */
[----:B------:R-:W3:Y:S02]  /*a270*/  @!P0 SYNCS.PHASECHK.TRANS64 P0, [R0+URZ+0x298], R6 ;  /* 0x00029806000085a7 */ /* 0x000ee400080010ff */
[----:B---3--:R-:W-:Y:S05]  /*a280*/  @!P0 BRA `(.L_x_257) ;  /* 0xfffffffc00f08947 */ /* 0x008fea000383ffff */
[----:B------:R-:W-:Y:S05]  /*a290*/  BRA `(.L_x_258) ;  /* 0xffffffc0005c7947 */ /* 0x000fea000383ffff */
.L_x_133:
[----:B--2---:R2:W4:Y:S02]  /*a2a0*/  SYNCS.PHASECHK.TRANS64.TRYWAIT P0, [R3+URZ+0x2b0], R0 ;  /* 0x0002b000030075a7 */ /* 0x00452400080011ff */
[----:B----4-:R-:W-:Y:S05]  /*a2b0*/  @!P0 NANOSLEEP.SYNCS 0x989680 ;  /* 0x009896800000895d */ /* 0x010fea0003900000 */
[----:B------:R-:W4:Y:S02]  /*a2c0*/  @!P0 SYNCS.PHASECHK.TRANS64 P0, [R3+URZ+0x2b0], R0 ;  /* 0x0002b000030085a7 */ /* 0x000f2400080010ff */
[----:B----4-:R-:W-:Y:S05]  /*a2d0*/  @!P0 BRA `(.L_x_133) ;  /* 0xfffffffc00f08947 */ /* 0x010fea000383ffff */
[----:B------:R-:W-:Y:S05]  /*a2e0*/  BRA `(.L_x_259) ;  /* 0xffffffc400987947 */ /* 0x000fea000383ffff */
.L_x_144:
[----:B-1----:R-:W-:Y:S04]  /*a2f0*/  MOV R0, UR57 ;  /* 0x0000003900007c02 */ /* 0x002fe80008000f00 */
[----:B------:R1:W2:Y:S03]  /*a300*/  SYNCS.PHASECHK.TRANS64.TRYWAIT P1, [R0+URZ+0x290], R3 ;  /* 0x00029003000075a7 */ /* 0x0002a600080211ff */
[----:B--2---:R-:W-:Y:S05]  /*a310*/  @!P1 NANOSLEEP.SYNCS 0x989680 ;  /* 0x009896800000995d */ /* 0x004fea0003900000 */
[----:B------:R-:W2:Y:S02]  /*a320*/  @!P1 SYNCS.PHASECHK.TRANS64 P1, [R0+URZ+0x290], R3 ;  /* 0x00029003000095a7 */ /* 0x000ea400080210ff */
[----:B--2---:R-:W-:Y:S05]  /*a330*/  @!P1 BRA `(.L_x_144) ;  /* 0xfffffffc00ec9947 */ /* 0x004fea000383ffff */
[----:B------:R-:W-:Y:S05]  /*a340*/  BRA `(.L_x_143) ;  /* 0xffffffd000c47947 */ /* 0x000fea000383ffff */
.L_x_146:
[----:B------:R1:W1:Y:S02]  /*a350*/  SYNCS.PHASECHK.TRANS64.TRYWAIT P1, [R143+URZ+0x2d0], R4 ;  /* 0x0002d0048f0075a7 */ /* 0x00026400080211ff */
[----:B-1----:R-:W-:Y:S05]  /*a360*/  @!P1 NANOSLEEP.SYNCS 0x989680 ;  /* 0x009896800000995d */ /* 0x002fea0003900000 */
[----:B------:R-:W1:Y:S02]  /*a370*/  @!P1 SYNCS.PHASECHK.TRANS64 P1, [R143+URZ+0x2d0], R4 ;  /* 0x0002d0048f0095a7 */ /* 0x000e6400080210ff */
[----:B-1----:R-:W-:Y:S05]  /*a380*/  @!P1 BRA `(.L_x_146) ;  /* 0xfffffffc00f09947 */ /* 0x002fea000383ffff */
[----:B------:R-:W-:Y:S05]  /*a390*/  BRA `(.L_x_145) ;  /* 0xffffffd400087947 */ /* 0x000fea000383ffff */
        .weak           $__internal_0_$__cuda_sm10x_tcgen05_guardrail_trap_col_being_dealloced_not_returned_by_alloc
        .type           $__internal_0_$__cuda_sm10x_tcgen05_guardrail_trap_col_being_dealloced_not_returned_by_alloc,@function
        .size           $__internal_0_$__cuda_sm10x_tcgen05_guardrail_trap_col_being_dealloced_not_returned_by_alloc,($__internal_1_$__cuda_sm10x_tcgen05_guardrail_trap_phase_invalid_during_alloc - $__internal_0_$__cuda_sm10x_tcgen05_guardrail_trap_col_being_dealloced_not_returned_by_alloc)
$__internal_0_$__cuda_sm10x_tcgen05_guardrail_trap_col_being_dealloced_not_returned_by_alloc:
[----:B------:R-:W-:Y:S05]  /*a3a0*/  BPT.TRAP 0x1 ;  /* 0x000000040000795c */ /* 0x000fea0000300000 */
[----:B------:R-:W-:-:S04]  /*a3b0*/  HFMA2 R3, -RZ, RZ, 0, 0 ;  /* 0x00000000ff037431 */ /* 0x000fc800000001ff */
[----:B------:R-:W-:Y:S05]  /*a3c0*/  RET.REL.NODEC R2 `(_ZN7cutlass13device_kernelINS_4gemm6kernel13GemmUniversalIN4cute5tupleIJiiiiEEENS1_10collective13CollectiveMmaINS1_35MainloopSm100TmaUmmaWarpSpecializedILi41ELi2ELi4ENS5_IJNS4_1CILi2EEENSA_ILi4EEENSA_ILi1EEEEEEEENS5_IJNSA_ILi256EEENSA_ILi64EEENSA_ILi32EEEEEENS_12float_e5m2_tENS5_IJlSD_lEEESK_SL_NS4_8TiledMMAINS4_8MMA_AtomIJNS4_10MMA_TraitsINS4_25SM100_MMA_F8F6F4_2x1SM_SSEJSK_SK_fSG_SH_NS4_17integral_constantINS4_4UMMA5MajorELSS_0EEEST_NSQ_INSR_7ScaleInELSU_0EEESV_EEEEEENS4_6LayoutINS5_IJSD_SD_SD_EEENS5_IJNSA_ILi0EEES10_S10_EEEEENS5_IJNS4_10UnderscoreES13_S13_EEEEENS4_28SM100_TMA_2SM_LOAD_MULTICASTENS4_14ComposedLayoutINS4_7SwizzleILi1ELi4ELi3EEENS4_18smem_ptr_flag_bitsILi8EEENSY_INS5_IJNSA_ILi8EEESI_EEENS5_IJSI_SD_EEEEEEEvNS4_8identityENS4_18SM100_TMA_2SM_LOADES1G_vS1H_EENS_8epilogue10collective18CollectiveEpilogueINS1K_23Sm100TmaWarpSpecializedILi1ELi1ELi64ELb0ELb0EEEJNS5_IJNSA_ILi128EEESH_SI_EEENS5_IJNSY_IS1P_SD_EENSY_ISH_SD_EEEEESK_SL_SK_SL_NS1K_6fusion15FusionCallbacksIS1O_NS1U_17LinearCombinationISK_fSK_fLNS_15FloatRoundStyleE2EEES1Q_S1T_JEEENS4_5SM1004TMEM4LOAD26SM100_TMEM_LOAD_32dp32b64xENS4_13SM90_TMA_LOADENS17_INS18_ILi2ELi4ELi3EEES1B_NSY_INS5_IJS1C_SH_EEENS5_IJSH_SD_EEEEEEENS4_39AutoVectorizingCopyWithAssumedAlignmentILi128EEENS4_14SM90_TMA_STOREES29_S2B_S2B_EEEvvEEEEvNT_6ParamsE) ;  /* 0xffffff5c020c7950 */ /* 0x000fea0003c3ffff */
        .weak           $__internal_1_$__cuda_sm10x_tcgen05_guardrail_trap_phase_invalid_during_alloc
        .type           $__internal_1_$__cuda_sm10x_tcgen05_guardrail_trap_phase_invalid_during_alloc,@function
        .size           $__internal_1_$__cuda_sm10x_tcgen05_guardrail_trap_phase_invalid_during_alloc,($__internal_2_$__cuda_sm10x_tcgen05_guardrail_trap_unallocated_columns_being_dealloced - $__internal_1_$__cuda_sm10x_tcgen05_guardrail_trap_phase_invalid_during_alloc)
$__internal_1_$__cuda_sm10x_tcgen05_guardrail_trap_phase_invalid_during_alloc:
[----:B------:R-:W-:Y:S05]  /*a3d0*/  BPT.TRAP 0x1 ;  /* 0x000000040000795c */ /* 0x000fea0000300000 */
[----:B------:R-:W-:-:S04]  /*a3e0*/  MOV R5, 0x0 ;  /* 0x0000000000057802 */ /* 0x000fc80000000f00 */
[----:B------:R-:W-:Y:S05]  /*a3f0*/  RET.REL.NODEC R4 `(_ZN7cutlass13device_kernelINS_4gemm6kernel13GemmUniversalIN4cute5tupleIJiiiiEEENS1_10collective13CollectiveMmaINS1_35MainloopSm100TmaUmmaWarpSpecializedILi41ELi2ELi4ENS5_IJNS4_1CILi2EEENSA_ILi4EEENSA_ILi1EEEEEEEENS5_IJNSA_ILi256EEENSA_ILi64EEENSA_ILi32EEEEEENS_12float_e5m2_tENS5_IJlSD_lEEESK_SL_NS4_8TiledMMAINS4_8MMA_AtomIJNS4_10MMA_TraitsINS4_25SM100_MMA_F8F6F4_2x1SM_SSEJSK_SK_fSG_SH_NS4_17integral_constantINS4_4UMMA5MajorELSS_0EEEST_NSQ_INSR_7ScaleInELSU_0EEESV_EEEEEENS4_6LayoutINS5_IJSD_SD_SD_EEENS5_IJNSA_ILi0EEES10_S10_EEEEENS5_IJNS4_10UnderscoreES13_S13_EEEEENS4_28SM100_TMA_2SM_LOAD_MULTICASTENS4_14ComposedLayoutINS4_7SwizzleILi1ELi4ELi3EEENS4_18smem_ptr_flag_bitsILi8EEENSY_INS5_IJNSA_ILi8EEESI_EEENS5_IJSI_SD_EEEEEEEvNS4_8identityENS4_18SM100_TMA_2SM_LOADES1G_vS1H_EENS_8epilogue10collective18CollectiveEpilogueINS1K_23Sm100TmaWarpSpecializedILi1ELi1ELi64ELb0ELb0EEEJNS5_IJNSA_ILi128EEESH_SI_EEENS5_IJNSY_IS1P_SD_EENSY_ISH_SD_EEEEESK_SL_SK_SL_NS1K_6fusion15FusionCallbacksIS1O_NS1U_17LinearCombinationISK_fSK_fLNS_15FloatRoundStyleE2EEES1Q_S1T_JEEENS4_5SM1004TMEM4LOAD26SM100_TMEM_LOAD_32dp32b64xENS4_13SM90_TMA_LOADENS17_INS18_ILi2ELi4ELi3EEES1B_NSY_INS5_IJS1C_SH_EEENS5_IJSH_SD_EEEEEEENS4_39AutoVectorizingCopyWithAssumedAlignmentILi128EEENS4_14SM90_TMA_STOREES29_S2B_S2B_EEEvvEEEEvNT_6ParamsE) ;  /* 0xffffff5c04007950 */ /* 0x000fea0003c3ffff */
        .weak           $__internal_2_$__cuda_sm10x_tcgen05_guardrail_trap_unallocated_columns_being_dealloced
        .type           $__internal_2_$__cuda_sm10x_tcgen05_guardrail_trap_unallocated_columns_being_dealloced,@function
        .size           $__internal_2_$__cuda_sm10x_tcgen05_guardrail_trap_unallocated_columns_being_dealloced,(.L_x_261 - $__internal_2_$__cuda_sm10x_tcgen05_guardrail_trap_unallocated_columns_being_dealloced)
$__internal_2_$__cuda_sm10x_tcgen05_guardrail_trap_unallocated_columns_being_dealloced:
[----:B------:R-:W-:Y:S05]  /*a400*/  BPT.TRAP 0x1 ;  /* 0x000000040000795c */ /* 0x000fea0000300000 */
[----:B------:R-:W-:-:S04]  /*a410*/  HFMA2 R3, -RZ, RZ, 0, 0 ;  /* 0x00000000ff037431 */ /* 0x000fc800000001ff */
[----:B------:R-:W-:Y:S05]  /*a420*/  RET.REL.NODEC R2 `(_ZN7cutlass13device_kernelINS_4gemm6kernel13GemmUniversalIN4cute5tupleIJiiiiEEENS1_10collective13CollectiveMmaINS1_35MainloopSm100TmaUmmaWarpSpecializedILi41ELi2ELi4ENS5_IJNS4_1CILi2EEENSA_ILi4EEENSA_ILi1EEEEEEEENS5_IJNSA_ILi256EEENSA_ILi64EEENSA_ILi32EEEEEENS_12float_e5m2_tENS5_IJlSD_lEEESK_SL_NS4_8TiledMMAINS4_8MMA_AtomIJNS4_10MMA_TraitsINS4_25SM100_MMA_F8F6F4_2x1SM_SSEJSK_SK_fSG_SH_NS4_17integral_constantINS4_4UMMA5MajorELSS_0EEEST_NSQ_INSR_7ScaleInELSU_0EEESV_EEEEEENS4_6LayoutINS5_IJSD_SD_SD_EEENS5_IJNSA_ILi0EEES10_S10_EEEEENS5_IJNS4_10UnderscoreES13_S13_EEEEENS4_28SM100_TMA_2SM_LOAD_MULTICASTENS4_14ComposedLayoutINS4_7SwizzleILi1ELi4ELi3EEENS4_18smem_ptr_flag_bitsILi8EEENSY_INS5_IJNSA_ILi8EEESI_EEENS5_IJSI_SD_EEEEEEEvNS4_8identityENS4_18SM100_TMA_2SM_LOADES1G_vS1H_EENS_8epilogue10collective18CollectiveEpilogueINS1K_23Sm100TmaWarpSpecializedILi1ELi1ELi64ELb0ELb0EEEJNS5_IJNSA_ILi128EEESH_SI_EEENS5_IJNSY_IS1P_SD_EENSY_ISH_SD_EEEEESK_SL_SK_SL_NS1K_6fusion15FusionCallbacksIS1O_NS1U_17LinearCombinationISK_fSK_fLNS_15FloatRoundStyleE2EEES1Q_S1T_JEEENS4_5SM1004TMEM4LOAD26SM100_TMEM_LOAD_32dp32b64xENS4_13SM90_TMA_LOADENS17_INS18_ILi2ELi4ELi3EEES1B_NSY_INS5_IJS1C_SH_EEENS5_IJSH_SD_EEEEEEENS4_39AutoVectorizingCopyWithAssumedAlignmentILi128EEENS4_14SM90_TMA_STOREES29_S2B_S2B_EEEvvEEEEvNT_6ParamsE) ;  /* 0xffffff5802f47950 */ /* 0x000fea0003c3ffff */
.L_x_260:
[----:B------:R-:W-:-:S00]  /*a430*/  BRA `(.L_x_260) ;  /* 0xfffffffc00fc7947 */ /* 0x000fc0000383ffff */
[----:B------:R-:W-:-:S00]  /*a440*/  NOP ;  /* 0x0000000000007918 */ /* 0x000fc00000000000 */
        /* <DEDUP_REMOVED lines=11> */
.L_x_261:


//--------------------- .nv.global.init           --------------------------
	.section	.nv.global.init,"aw",@progbits
.nv.global.init:
	.type		$str$27,@object
	.size		$str$27,($str$28 - $str$27)
$str$27:
        /*0000*/ 	.byte	0x28, 0x61, 0x64, 0x64, 0x72, 0x65, 0x73, 0x73, 0x20, 0x26, 0x20, 0x6d, 0x61, 0x73, 0x6b, 0x29
        /*0010*/ 	.byte	0x20, 0x3d, 0x3d, 0x20, 0x30, 0x00
	.type		$str$28,@object
	.size		$str$28,($str$26 - $str$28)
$str$28:
        /*0016*/ 	.byte	0x2f, 0x74, 0x6d, 0x70, 0x2f, 0x63, 0x75, 0x74, 0x6c, 0x61, 0x73, 0x73, 0x5f, 0x73, 0x77, 0x65
        /*0026*/ 	.byte	0x65, 0x70, 0x5f, 0x73, 0x72, 0x63, 0x2f, 0x69, 0x6e, 0x63, 0x6c, 0x75, 0x64, 0x65, 0x2f, 0x63
        /*0036*/ 	.byte	0x75, 0x74, 0x65, 0x2f, 0x70, 0x6f, 0x69, 0x6e, 0x74, 0x65, 0x72, 0x5f, 0x66, 0x6c, 0x61, 0x67
        /*0046*/ 	.byte	0x67, 0x65, 0x64, 0x2e, 0x68, 0x70, 0x70, 0x00
	.type		$str$26,@object
	.size		$str$26,($str$25 - $str$26)
$str$26:
        /*004e*/ 	.byte	0x2f, 0x74, 0x6d, 0x70, 0x2f, 0x63, 0x75, 0x74, 0x6c, 0x61, 0x73, 0x73, 0x5f, 0x73, 0x77, 0x65
        /*005e*/ 	.byte	0x65, 0x70, 0x5f, 0x73, 0x72, 0x63, 0x2f, 0x69, 0x6e, 0x63, 0x6c, 0x75, 0x64, 0x65, 0x2f, 0x63
        /*006e*/ 	.byte	0x75, 0x74, 0x65, 0x2f, 0x61, 0x74, 0x6f, 0x6d, 0x2f, 0x63, 0x6f, 0x70, 0x79, 0x5f, 0x74, 0x72
        /*007e*/ 	.byte	0x61, 0x69, 0x74, 0x73, 0x5f, 0x73, 0x6d, 0x31, 0x30, 0x30, 0x2e, 0x68, 0x70, 0x70, 0x00
	.type		$str$25,@object
	.size		$str$25,(__unnamed_1 - $str$25)
$str$25:
        /*008d*/ 	.byte	0x28, 0x28, 0x75, 0x69, 0x6e, 0x74, 0x33, 0x32, 0x5f, 0x74, 0x28, 0x74, 0x68, 0x72, 0x65, 0x61
        /*009d*/ 	.byte	0x64, 0x49, 0x64, 0x78, 0x2e, 0x78, 0x29, 0x20, 0x2f, 0x20, 0x33, 0x32, 0x29, 0x20, 0x25, 0x20
        /*00ad*/ 	.byte	0x34, 0x29, 0x20, 0x3d, 0x3d, 0x20, 0x28, 0x28, 0x28, 0x74, 0x6d, 0x65, 0x6d, 0x5f, 0x61, 0x64
        /*00bd*/ 	.byte	0x64, 0x72, 0x20, 0x3e, 0x3e, 0x20, 0x31, 0x36, 0x29, 0x20, 0x2f, 0x20, 0x33, 0x32, 0x29, 0x20
        /*00cd*/ 	.byte	0x25, 0x20, 0x34, 0x29, 0x00
	.type		__unnamed_1,@object
	.size		__unnamed_1,(__unnamed_2 - __unnamed_1)
__unnamed_1:
        /*00d2*/ 	.byte	0x61, 0x75, 0x74, 0x6f, 0x20, 0x63, 0x75, 0x74, 0x65, 0x3a, 0x3a, 0x61, 0x73, 0x5f, 0x70, 0x6f
        /* <DEDUP_REMOVED lines=24> */
        /*0262*/ 	.byte	0x43, 0x3c, 0x38, 0x31, 0x39, 0x32, 0x3e, 0x3e, 0x3e, 0x3e, 0x5d, 0x00
	.type		__unnamed_2,@object
	.size		__unnamed_2,(.L_2 - __unnamed_2)
__unnamed_2:
        /* <DEDUP_REMOVED lines=42> */
        /*050e*/ 	.byte	0x3e, 0x3e, 0x3e, 0x3e, 0x5d, 0x00
.L_2:


//--------------------- .nv.shared._ZN7cutlass13device_kernelINS_4gemm6kernel13GemmUniversalIN4cute5tupleIJiiiiEEENS1_10collective13CollectiveMmaINS1_35MainloopSm100TmaUmmaWarpSpecializedILi41ELi2ELi4ENS5_IJNS4_1CILi2EEENSA_ILi4EEENSA_ILi1EEEEEEEENS5_IJNSA_ILi256EEENSA_ILi64EEENSA_ILi32EEEEEENS_12float_e5m2_tENS5_IJlSD_lEEESK_SL_NS4_8TiledMMAINS4_8MMA_AtomIJNS4_10MMA_TraitsINS4_25SM100_MMA_F8F6F4_2x1SM_SSEJSK_SK_fSG_SH_NS4_17integral_constantINS4_4UMMA5MajorELSS_0EEEST_NSQ_INSR_7ScaleInELSU_0EEESV_EEEEEENS4_6LayoutINS5_IJSD_SD_SD_EEENS5_IJNSA_ILi0EEES10_S10_EEEEENS5_IJNS4_10UnderscoreES13_S13_EEEEENS4_28SM100_TMA_2SM_LOAD_MULTICASTENS4_14ComposedLayoutINS4_7SwizzleILi1ELi4ELi3EEENS4_18smem_ptr_flag_bitsILi8EEENSY_INS5_IJNSA_ILi8EEESI_EEENS5_IJSI_SD_EEEEEEEvNS4_8identityENS4_18SM100_TMA_2SM_LOADES1G_vS1H_EENS_8epilogue10collective18CollectiveEpilogueINS1K_23Sm100TmaWarpSpecializedILi1ELi1ELi64ELb0ELb0EEEJNS5_IJNSA_ILi128EEESH_SI_EEENS5_IJNSY_IS1P_SD_EENSY_ISH_SD_EEEEESK_SL_SK_SL_NS1K_6fusion15FusionCallbacksIS1O_NS1U_17LinearCombinationISK_fSK_fLNS_15FloatRoundStyleE2EEES1Q_S1T_JEEENS4_5SM1004TMEM4LOAD26SM100_TMEM_LOAD_32dp32b64xENS4_13SM90_TMA_LOADENS17_INS18_ILi2ELi4ELi3EEES1B_NSY_INS5_IJS1C_SH_EEENS5_IJSH_SD_EEEEEEENS4_39AutoVectorizingCopyWithAssumedAlignmentILi128EEENS4_14SM90_TMA_STOREES29_S2B_S2B_EEEvvEEEEvNT_6ParamsE --------------------------
	.section	.nv.shared._ZN7cutlass13device_kernelINS_4gemm6kernel13GemmUniversalIN4cute5tupleIJiiiiEEENS1_10collective13CollectiveMmaINS1_35MainloopSm100TmaUmmaWarpSpecializedILi41ELi2ELi4ENS5_IJNS4_1CILi2EEENSA_ILi4EEENSA_ILi1EEEEEEEENS5_IJNSA_ILi256EEENSA_ILi64EEENSA_ILi32EEEEEENS_12float_e5m2_tENS5_IJlSD_lEEESK_SL_NS4_8TiledMMAINS4_8MMA_AtomIJNS4_10MMA_TraitsINS4_25SM100_MMA_F8F6F4_2x1SM_SSEJSK_SK_fSG_SH_NS4_17integral_constantINS4_4UMMA5MajorELSS_0EEEST_NSQ_INSR_7ScaleInELSU_0EEESV_EEEEEENS4_6LayoutINS5_IJSD_SD_SD_EEENS5_IJNSA_ILi0EEES10_S10_EEEEENS5_IJNS4_10UnderscoreES13_S13_EEEEENS4_28SM100_TMA_2SM_LOAD_MULTICASTENS4_14ComposedLayoutINS4_7SwizzleILi1ELi4ELi3EEENS4_18smem_ptr_flag_bitsILi8EEENSY_INS5_IJNSA_ILi8EEESI_EEENS5_IJSI_SD_EEEEEEEvNS4_8identityENS4_18SM100_TMA_2SM_LOADES1G_vS1H_EENS_8epilogue10collective18CollectiveEpilogueINS1K_23Sm100TmaWarpSpecializedILi1ELi1ELi64ELb0ELb0EEEJNS5_IJNSA_ILi128EEESH_SI_EEENS5_IJNSY_IS1P_SD_EENSY_ISH_SD_EEEEESK_SL_SK_SL_NS1K_6fusion15FusionCallbacksIS1O_NS1U_17LinearCombinationISK_fSK_fLNS_15FloatRoundStyleE2EEES1Q_S1T_JEEENS4_5SM1004TMEM4LOAD26SM100_TMEM_LOAD_32dp32b64xENS4_13SM90_TMA_LOADENS17_INS18_ILi2ELi4ELi3EEES1B_NSY_INS5_IJS1C_SH_EEENS5_IJSH_SD_EEEEEEENS4_39AutoVectorizingCopyWithAssumedAlignmentILi128EEENS4_14SM90_TMA_STOREES29_S2B_S2B_EEEvvEEEEvNT_6ParamsE,"aw",@nobits
	.sectionflags	@""
	.align	16
	.zero		1024


//--------------------- .nv.shared.reserved.0     --------------------------
	.section	.nv.shared.reserved.0,"aw",@nobits
	.weak		__nv_reservedSMEM_offset_0_alias
	.size		__nv_reservedSMEM_offset_0_alias, 0, 64
	.other		__nv_reservedSMEM_offset_0_alias,@"STO_CUDA_RESERVED_SHARED STV_DEFAULT"
__nv_reservedSMEM_offset_0_alias:
	.zero		0
.nv.shared.reserved.0:
	.zero		64
	.weak		__nv_reservedSMEM_tcgen05_partition
	.type		__nv_reservedSMEM_tcgen05_partition,@object
	.size		__nv_reservedSMEM_tcgen05_partition,(.L_0 - __nv_reservedSMEM_tcgen05_partition)
__nv_reservedSMEM_tcgen05_partition:
	.zero		32
.L_0:


//--------------------- .nv.global                --------------------------
	.section	.nv.global,"aw",@nobits
.nv.global:
	.type		_ZN40_INTERNAL_99d218c4_4_k_cu_42b9529d_257414cute1_E,@object
	.size		_ZN40_INTERNAL_99d218c4_4_k_cu_42b9529d_257414cute1_E,(_ZN40_INTERNAL_99d218c4_4_k_cu_42b9529d_257414cuda3std3__45__cpo6cbeginE - _ZN40_INTERNAL_99d218c4_4_k_cu_42b9529d_257414cute1_E)
_ZN40_INTERNAL_99d218c4_4_k_cu_42b9529d_257414cute1_E:
	.zero		1
	.type		_ZN40_INTERNAL_99d218c4_4_k_cu_42b9529d_257414cuda3std3__45__cpo6cbeginE,@object
	.size		_ZN40_INTERNAL_99d218c4_4_k_cu_42b9529d_257414cuda3std3__45__cpo6cbeginE,(_ZN40_INTERNAL_99d218c4_4_k_cu_42b9529d_257414cuda3std3__48in_placeE - _ZN40_INTERNAL_99d218c4_4_k_cu_42b9529d_257414cuda3std3__45__cpo6cbeginE)
_ZN40_INTERNAL_99d218c4_4_k_cu_42b9529d_257414cuda3std3__45__cpo6cbeginE:
	.zero		1
	.type		_ZN40_INTERNAL_99d218c4_4_k_cu_42b9529d_257414cuda3std3__48in_placeE,@object
	.size		_ZN40_INTERNAL_99d218c4_4_k_cu_42b9529d_257414cuda3std3__48in_placeE,(_ZN40_INTERNAL_99d218c4_4_k_cu_42b9529d_257414cuda3std6ranges3__45__cpo9iter_moveE - _ZN40_INTERNAL_99d218c4_4_k_cu_42b9529d_257414cuda3std3__48in_placeE)
_ZN40_INTERNAL_99d218c4_4_k_cu_42b9529d_257414cuda3std3__48in_placeE:
	.zero		1
	.type		_ZN40_INTERNAL_99d218c4_4_k_cu_42b9529d_257414cuda3std6ranges3__45__cpo9iter_moveE,@object
	.size		_ZN40_INTERNAL_99d218c4_4_k_cu_42b9529d_257414cuda3std6ranges3__45__cpo9iter_moveE,(_ZN40_INTERNAL_99d218c4_4_k_cu_42b9529d_257414cuda3std3__45__cpo5beginE - _ZN40_INTERNAL_99d218c4_4_k_cu_42b9529d_257414cuda3std6ranges3__45__cpo9iter_moveE)
_ZN40_INTERNAL_99d218c4_4_k_cu_42b9529d_257414cuda3std6ranges3__45__cpo9iter_moveE:
	.zero		1
	.type		_ZN40_INTERNAL_99d218c4_4_k_cu_42b9529d_257414cuda3std3__45__cpo5beginE,@object
	.size		_ZN40_INTERNAL_99d218c4_4_k_cu_42b9529d_257414cuda3std3__45__cpo5beginE,(_ZN40_INTERNAL_99d218c4_4_k_cu_42b9529d_257414cuda3std3__442_GLOBAL__N__99d218c4_4_k_cu_42b9529d_257416ignoreE - _ZN40_INTERNAL_99d218c4_4_k_cu_42b9529d_257414cuda3std3__45__cpo5beginE)
_ZN40_INTERNAL_99d218c4_4_k_cu_42b9529d_257414cuda3std3__45__cpo5beginE:
	.zero		1
	.type		_ZN40_INTERNAL_99d218c4_4_k_cu_42b9529d_257414cuda3std3__442_GLOBAL__N__99d218c4_4_k_cu_42b9529d_257416ignoreE,@object
	.size		_ZN40_INTERNAL_99d218c4_4_k_cu_42b9529d_257414cuda3std3__442_GLOBAL__N__99d218c4_4_k_cu_42b9529d_257416ignoreE,(_ZN40_INTERNAL_99d218c4_4_k_cu_42b9529d_257414cute7productE - _ZN40_INTERNAL_99d218c4_4_k_cu_42b9529d_257414cuda3std3__442_GLOBAL__N__99d218c4_4_k_cu_42b9529d_257416ignoreE)
_ZN40_INTERNAL_99d218c4_4_k_cu_42b9529d_257414cuda3std3__442_GLOBAL__N__99d218c4_4_k_cu_42b9529d_257416ignoreE:
	.zero		1
	.type		_ZN40_INTERNAL_99d218c4_4_k_cu_42b9529d_257414cute7productE,@object
	.size		_ZN40_INTERNAL_99d218c4_4_k_cu_42b9529d_257414cute7productE,(_ZN40_INTERNAL_99d218c4_4_k_cu_42b9529d_257414cuda3std3__45__cpo3endE - _ZN40_INTERNAL_99d218c4_4_k_cu_42b9529d_257414cute7productE)
_ZN40_INTERNAL_99d218c4_4_k_cu_42b9529d_257414cute7productE:
	.zero		1
	.type		_ZN40_INTERNAL_99d218c4_4_k_cu_42b9529d_257414cuda3std3__45__cpo3endE,@object
	.size		_ZN40_INTERNAL_99d218c4_4_k_cu_42b9529d_257414cuda3std3__45__cpo3endE,(_ZN40_INTERNAL_99d218c4_4_k_cu_42b9529d_257414cuda3std3__419piecewise_constructE - _ZN40_INTERNAL_99d218c4_4_k_cu_42b9529d_257414cuda3std3__45__cpo3endE)
_ZN40_INTERNAL_99d218c4_4_k_cu_42b9529d_257414cuda3std3__45__cpo3endE:
	.zero		1
	.type		_ZN40_INTERNAL_99d218c4_4_k_cu_42b9529d_257414cuda3std3__419piecewise_constructE,@object
	.size		_ZN40_INTERNAL_99d218c4_4_k_cu_42b9529d_257414cuda3std3__419piecewise_constructE,(_ZN40_INTERNAL_99d218c4_4_k_cu_42b9529d_257414cuda3std3__45__cpo4cendE - _ZN40_INTERNAL_99d218c4_4_k_cu_42b9529d_257414cuda3std3__419piecewise_constructE)
_ZN40_INTERNAL_99d218c4_4_k_cu_42b9529d_257414cuda3std3__419piecewise_constructE:
	.zero		1
	.type		_ZN40_INTERNAL_99d218c4_4_k_cu_42b9529d_257414cuda3std3__45__cpo4cendE,@object
	.size		_ZN40_INTERNAL_99d218c4_4_k_cu_42b9529d_257414cuda3std3__45__cpo4cendE,(_ZN40_INTERNAL_99d218c4_4_k_cu_42b9529d_257414cuda3std6ranges3__45__cpo4swapE - _ZN40_INTERNAL_99d218c4_4_k_cu_42b9529d_257414cuda3std3__45__cpo4cendE)
_ZN40_INTERNAL_99d218c4_4_k_cu_42b9529d_257414cuda3std3__45__cpo4cendE:
	.zero		1
	.type		_ZN40_INTERNAL_99d218c4_4_k_cu_42b9529d_257414cuda3std6ranges3__45__cpo4swapE,@object
	.size		_ZN40_INTERNAL_99d218c4_4_k_cu_42b9529d_257414cuda3std6ranges3__45__cpo4swapE,(.L_10 - _ZN40_INTERNAL_99d218c4_4_k_cu_42b9529d_257414cuda3std6ranges3__45__cpo4swapE)
_ZN40_INTERNAL_99d218c4_4_k_cu_42b9529d_257414cuda3std6ranges3__45__cpo4swapE:
	.zero		1
.L_10:


//--------------------- .nv.constant0._ZN7cutlass13device_kernelINS_4gemm6kernel13GemmUniversalIN4cute5tupleIJiiiiEEENS1_10collective13CollectiveMmaINS1_35MainloopSm100TmaUmmaWarpSpecializedILi41ELi2ELi4ENS5_IJNS4_1CILi2EEENSA_ILi4EEENSA_ILi1EEEEEEEENS5_IJNSA_ILi256EEENSA_ILi64EEENSA_ILi32EEEEEENS_12float_e5m2_tENS5_IJlSD_lEEESK_SL_NS4_8TiledMMAINS4_8MMA_AtomIJNS4_10MMA_TraitsINS4_25SM100_MMA_F8F6F4_2x1SM_SSEJSK_SK_fSG_SH_NS4_17integral_constantINS4_4UMMA5MajorELSS_0EEEST_NSQ_INSR_7ScaleInELSU_0EEESV_EEEEEENS4_6LayoutINS5_IJSD_SD_SD_EEENS5_IJNSA_ILi0EEES10_S10_EEEEENS5_IJNS4_10UnderscoreES13_S13_EEEEENS4_28SM100_TMA_2SM_LOAD_MULTICASTENS4_14ComposedLayoutINS4_7SwizzleILi1ELi4ELi3EEENS4_18smem_ptr_flag_bitsILi8EEENSY_INS5_IJNSA_ILi8EEESI_EEENS5_IJSI_SD_EEEEEEEvNS4_8identityENS4_18SM100_TMA_2SM_LOADES1G_vS1H_EENS_8epilogue10collective18CollectiveEpilogueINS1K_23Sm100TmaWarpSpecializedILi1ELi1ELi64ELb0ELb0EEEJNS5_IJNSA_ILi128EEESH_SI_EEENS5_IJNSY_IS1P_SD_EENSY_ISH_SD_EEEEESK_SL_SK_SL_NS1K_6fusion15FusionCallbacksIS1O_NS1U_17LinearCombinationISK_fSK_fLNS_15FloatRoundStyleE2EEES1Q_S1T_JEEENS4_5SM1004TMEM4LOAD26SM100_TMEM_LOAD_32dp32b64xENS4_13SM90_TMA_LOADENS17_INS18_ILi2ELi4ELi3EEES1B_NSY_INS5_IJS1C_SH_EEENS5_IJSH_SD_EEEEEEENS4_39AutoVectorizingCopyWithAssumedAlignmentILi128EEENS4_14SM90_TMA_STOREES29_S2B_S2B_EEEvvEEEEvNT_6ParamsE --------------------------
	.section	.nv.constant0._ZN7cutlass13device_kernelINS_4gemm6kernel13GemmUniversalIN4cute5tupleIJiiiiEEENS1_10collective13CollectiveMmaINS1_35MainloopSm100TmaUmmaWarpSpecializedILi41ELi2ELi4ENS5_IJNS4_1CILi2EEENSA_ILi4EEENSA_ILi1EEEEEEEENS5_IJNSA_ILi256EEENSA_ILi64EEENSA_ILi32EEEEEENS_12float_e5m2_tENS5_IJlSD_lEEESK_SL_NS4_8TiledMMAINS4_8MMA_AtomIJNS4_10MMA_TraitsINS4_25SM100_MMA_F8F6F4_2x1SM_SSEJSK_SK_fSG_SH_NS4_17integral_constantINS4_4UMMA5MajorELSS_0EEEST_NSQ_INSR_7ScaleInELSU_0EEESV_EEEEEENS4_6LayoutINS5_IJSD_SD_SD_EEENS5_IJNSA_ILi0EEES10_S10_EEEEENS5_IJNS4_10UnderscoreES13_S13_EEEEENS4_28SM100_TMA_2SM_LOAD_MULTICASTENS4_14ComposedLayoutINS4_7SwizzleILi1ELi4ELi3EEENS4_18smem_ptr_flag_bitsILi8EEENSY_INS5_IJNSA_ILi8EEESI_EEENS5_IJSI_SD_EEEEEEEvNS4_8identityENS4_18SM100_TMA_2SM_LOADES1G_vS1H_EENS_8epilogue10collective18CollectiveEpilogueINS1K_23Sm100TmaWarpSpecializedILi1ELi1ELi64ELb0ELb0EEEJNS5_IJNSA_ILi128EEESH_SI_EEENS5_IJNSY_IS1P_SD_EENSY_ISH_SD_EEEEESK_SL_SK_SL_NS1K_6fusion15FusionCallbacksIS1O_NS1U_17LinearCombinationISK_fSK_fLNS_15FloatRoundStyleE2EEES1Q_S1T_JEEENS4_5SM1004TMEM4LOAD26SM100_TMEM_LOAD_32dp32b64xENS4_13SM90_TMA_LOADENS17_INS18_ILi2ELi4ELi3EEES1B_NSY_INS5_IJS1C_SH_EEENS5_IJSH_SD_EEEEEEENS4_39AutoVectorizingCopyWithAssumedAlignmentILi128EEENS4_14SM90_TMA_STOREES29_S2B_S2B_EEEvvEEEEvNT_6ParamsE,"a",@progbits
	.sectionflags	@""
	.align	4
.nv.constant0._ZN7cutlass13device_kernelINS_4gemm6kernel13GemmUniversalIN4cute5tupleIJiiiiEEENS1_10collective13CollectiveMmaINS1_35MainloopSm100TmaUmmaWarpSpecializedILi41ELi2ELi4ENS5_IJNS4_1CILi2EEENSA_ILi4EEENSA_ILi1EEEEEEEENS5_IJNSA_ILi256EEENSA_ILi64EEENSA_ILi32EEEEEENS_12float_e5m2_tENS5_IJlSD_lEEESK_SL_NS4_8TiledMMAINS4_8MMA_AtomIJNS4_10MMA_TraitsINS4_25SM100_MMA_F8F6F4_2x1SM_SSEJSK_SK_fSG_SH_NS4_17integral_constantINS4_4UMMA5MajorELSS_0EEEST_NSQ_INSR_7ScaleInELSU_0EEESV_EEEEEENS4_6LayoutINS5_IJSD_SD_SD_EEENS5_IJNSA_ILi0EEES10_S10_EEEEENS5_IJNS4_10UnderscoreES13_S13_EEEEENS4_28SM100_TMA_2SM_LOAD_MULTICASTENS4_14ComposedLayoutINS4_7SwizzleILi1ELi4ELi3EEENS4_18smem_ptr_flag_bitsILi8EEENSY_INS5_IJNSA_ILi8EEESI_EEENS5_IJSI_SD_EEEEEEEvNS4_8identityENS4_18SM100_TMA_2SM_LOADES1G_vS1H_EENS_8epilogue10collective18CollectiveEpilogueINS1K_23Sm100TmaWarpSpecializedILi1ELi1ELi64ELb0ELb0EEEJNS5_IJNSA_ILi128EEESH_SI_EEENS5_IJNSY_IS1P_SD_EENSY_ISH_SD_EEEEESK_SL_SK_SL_NS1K_6fusion15FusionCallbacksIS1O_NS1U_17LinearCombinationISK_fSK_fLNS_15FloatRoundStyleE2EEES1Q_S1T_JEEENS4_5SM1004TMEM4LOAD26SM100_TMEM_LOAD_32dp32b64xENS4_13SM90_TMA_LOADENS17_INS18_ILi2ELi4ELi3EEES1B_NSY_INS5_IJS1C_SH_EEENS5_IJSH_SD_EEEEEEENS4_39AutoVectorizingCopyWithAssumedAlignmentILi128EEENS4_14SM90_TMA_STOREES29_S2B_S2B_EEEvvEEEEvNT_6ParamsE:
	.zero		2944


//--------------------- SYMBOLS --------------------------

	.type		.nv.reservedSmem.offset0,@object
	.size		.nv.reservedSmem.offset0,0x4
	.type		.nv.reservedSmem.cap,@object
	.size		.nv.reservedSmem.cap,0x4
	.type		__assertfail,@function
